	.target	sm_90a

	.elftype	@"ET_EXEC"


//--------------------- .note.nv.tkinfo           --------------------------
	.section	.note.nv.tkinfo,"",@"SHT_NOTE"
	.sectionflags	@"SHF_NOTE_NV_TKINFO"
	.tkinfo
        /*0018*/ 	.word	0x00000002
        /*0030*/ 	.string	""
        /*0030*/ 	.string	"ptxas"
        /*0030*/ 	.string	"Cuda compilation tools, release 13.0, V13.0.88"
        /*0030*/ 	.string	"Build cuda_13.0.r13.0/compiler.36424714_0"
        /*0030*/ 	.string	"-v  -suppress-debug-info  -lineinfo  -arch sm_90a "



//--------------------- .note.nv.cuinfo           --------------------------
	.section	.note.nv.cuinfo,"",@"SHT_NOTE"
	.sectionflags	@"SHF_NOTE_NV_CUINFO"
        /*0018*/ 	.short	0x0002
        /*001a*/ 	.short	0x005a
        /*001c*/ 	.short	0x0082
	.zero		2


//--------------------- .nv.info                  --------------------------
	.section	.nv.info,"",@"SHT_CUDA_INFO"
	.align	4


	//----- nvinfo : EIATTR_REGCOUNT
	.align		4
        /*0000*/ 	.byte	0x04, 0x2f
        /*0002*/ 	.short	(.L_1 - .L_0)
	.align		4
.L_0:
        /*0004*/ 	.word	index@(gluon_wgmma)
        /*0008*/ 	.word	0x0000003a


	//----- nvinfo : EIATTR_FRAME_SIZE
	.align		4
.L_1:
        /*000c*/ 	.byte	0x04, 0x11
        /*000e*/ 	.short	(.L_3 - .L_2)
	.align		4
.L_2:
        /*0010*/ 	.word	index@(gluon_wgmma)
        /*0014*/ 	.word	0x00000000


	//----- nvinfo : EIATTR_MIN_STACK_SIZE
	.align		4
.L_3:
        /*0018*/ 	.byte	0x04, 0x12
        /*001a*/ 	.short	(.L_5 - .L_4)
	.align		4
.L_4:
        /*001c*/ 	.word	index@(gluon_wgmma)
        /*0020*/ 	.word	0x00000000
.L_5:


//--------------------- .nv.compat                --------------------------
	.section	.nv.compat,"",@"SHT_CUDA_COMPAT_INFO"
	.align	4
        /*0000*/ 	.byte	0x02, 0x09, 0x01, 0x00, 0x02, 0x02, 0x04, 0x00, 0x02, 0x05, 0x05, 0x00, 0x03, 0x07, 0x01, 0x01
        /*0010*/ 	.byte	0x02, 0x03, 0x03, 0x00, 0x02, 0x06, 0x01, 0x00, 0x04, 0x0b, 0x08, 0x00, 0x00, 0x00, 0x00, 0x00
        /*0020*/ 	.byte	0x00, 0x00, 0x00, 0x00


//--------------------- .nv.info.gluon_wgmma      --------------------------
	.section	.nv.info.gluon_wgmma,"",@"SHT_CUDA_INFO"
	.sectionflags	@""
	.align	4


	//----- nvinfo : EIATTR_CUDA_API_VERSION
	.align		4
        /*0000*/ 	.byte	0x04, 0x37
        /*0002*/ 	.short	(.L_7 - .L_6)
.L_6:
        /*0004*/ 	.word	0x00000082


	//----- nvinfo : EIATTR_KPARAM_INFO
	.align		4
.L_7:
        /*0008*/ 	.byte	0x04, 0x17
        /*000a*/ 	.short	(.L_9 - .L_8)
.L_8:
        /*000c*/ 	.word	0x00000000
        /*0010*/ 	.short	0x000a
        /*0012*/ 	.short	0x0048
        /*0014*/ 	.byte	0x00, 0xf4, 0x21, 0x00


	//----- nvinfo : EIATTR_KPARAM_INFO
	.align		4
.L_9:
        /*0018*/ 	.byte	0x04, 0x17
        /*001a*/ 	.short	(.L_11 - .L_10)
.L_10:
        /*001c*/ 	.word	0x00000000
        /*0020*/ 	.short	0x0009
        /*0022*/ 	.short	0x0040
        /*0024*/ 	.byte	0x00, 0xf4, 0x21, 0x00


	//----- nvinfo : EIATTR_KPARAM_INFO
	.align		4
.L_11:
        /*0028*/ 	.byte	0x04, 0x17
        /*002a*/ 	.short	(.L_13 - .L_12)
.L_12:
        /*002c*/ 	.word	0x00000000
        /*0030*/ 	.short	0x0008
        /*0032*/ 	.short	0x0038
        /*0034*/ 	.byte	0x00, 0xf0, 0x21, 0x00


	//----- nvinfo : EIATTR_KPARAM_INFO
	.align		4
.L_13:
        /*0038*/ 	.byte	0x04, 0x17
        /*003a*/ 	.short	(.L_15 - .L_14)
.L_14:
        /*003c*/ 	.word	0x00000000
        /*0040*/ 	.short	0x0007
        /*0042*/ 	.short	0x0030
        /*0044*/ 	.byte	0x00, 0xf0, 0x21, 0x00


	//----- nvinfo : EIATTR_KPARAM_INFO
	.align		4
.L_15:
        /*0048*/ 	.byte	0x04, 0x17
        /*004a*/ 	.short	(.L_17 - .L_16)
.L_16:
        /*004c*/ 	.word	0x00000000
        /*0050*/ 	.short	0x0006
        /*0052*/ 	.short	0x0028
        /*0054*/ 	.byte	0x00, 0xf0, 0x21, 0x00


	//----- nvinfo : EIATTR_KPARAM_INFO
	.align		4
.L_17:
        /*0058*/ 	.byte	0x04, 0x17
        /*005a*/ 	.short	(.L_19 - .L_18)
.L_18:
        /*005c*/ 	.word	0x00000000
        /*0060*/ 	.short	0x0005
        /*0062*/ 	.short	0x0020
        /*0064*/ 	.byte	0x00, 0xf0, 0x11, 0x00


	//----- nvinfo : EIATTR_KPARAM_INFO
	.align		4
.L_19:
        /*0068*/ 	.byte	0x04, 0x17
        /*006a*/ 	.short	(.L_21 - .L_20)
.L_20:
        /*006c*/ 	.word	0x00000000
        /*0070*/ 	.short	0x0004
        /*0072*/ 	.short	0x001c
        /*0074*/ 	.byte	0x00, 0xf0, 0x11, 0x00


	//----- nvinfo : EIATTR_KPARAM_INFO
	.align		4
.L_21:
        /*0078*/ 	.byte	0x04, 0x17
        /*007a*/ 	.short	(.L_23 - .L_22)
.L_22:
        /*007c*/ 	.word	0x00000000
        /*0080*/ 	.short	0x0003
        /*0082*/ 	.short	0x0018
        /*0084*/ 	.byte	0x00, 0xf0, 0x11, 0x00


	//----- nvinfo : EIATTR_KPARAM_INFO
	.align		4
.L_23:
        /*0088*/ 	.byte	0x04, 0x17
        /*008a*/ 	.short	(.L_25 - .L_24)
.L_24:
        /*008c*/ 	.word	0x00000000
        /*0090*/ 	.short	0x0002
        /*0092*/ 	.short	0x0010
        /*0094*/ 	.byte	0x00, 0xf4, 0x21, 0x00


	//----- nvinfo : EIATTR_KPARAM_INFO
	.align		4
.L_25:
        /*0098*/ 	.byte	0x04, 0x17
        /*009a*/ 	.short	(.L_27 - .L_26)
.L_26:
        /*009c*/ 	.word	0x00000000
        /*00a0*/ 	.short	0x0001
        /*00a2*/ 	.short	0x0008
        /*00a4*/ 	.byte	0x00, 0xf4, 0x21, 0x00


	//----- nvinfo : EIATTR_KPARAM_INFO
	.align		4
.L_27:
        /*00a8*/ 	.byte	0x04, 0x17
        /*00aa*/ 	.short	(.L_29 - .L_28)
.L_28:
        /*00ac*/ 	.word	0x00000000
        /*00b0*/ 	.short	0x0000
        /*00b2*/ 	.short	0x0000
        /*00b4*/ 	.byte	0x00, 0xf4, 0x21, 0x00


	//----- nvinfo : EIATTR_SPARSE_MMA_MASK
	.align		4
.L_29:
        /*00b8*/ 	.byte	0x03, 0x50
        /*00ba*/ 	.short	0x0000


	//----- nvinfo : EIATTR_MAXREG_COUNT
	.align		4
        /*00bc*/ 	.byte	0x03, 0x1b
        /*00be*/ 	.short	0x00ff


	//----- nvinfo : EIATTR_NUM_BARRIERS
	.align		4
        /*00c0*/ 	.byte	0x02, 0x4c
        /*00c2*/ 	.byte	0x01
	.zero		1


	//----- nvinfo : EIATTR_MERCURY_ISA_VERSION
	.align		4
        /*00c4*/ 	.byte	0x03, 0x5f
        /*00c6*/ 	.short	0x0101


	//----- nvinfo : EIATTR_INT_WARP_WIDE_INSTR_OFFSETS
	.align		4
        /*00c8*/ 	.byte	0x04, 0x31
        /*00ca*/ 	.short	(.L_31 - .L_30)


	//   ....[0]....
.L_30:
        /*00cc*/ 	.word	0x00001340


	//   ....[1]....
        /*00d0*/ 	.word	0x00001360


	//   ....[2]....
        /*00d4*/ 	.word	0x00001370


	//   ....[3]....
        /*00d8*/ 	.word	0x00001380


	//   ....[4]....
        /*00dc*/ 	.word	0x00001490


	//   ....[5]....
        /*00e0*/ 	.word	0x00001760


	//   ....[6]....
        /*00e4*/ 	.word	0x00001770


	//   ....[7]....
        /*00e8*/ 	.word	0x000017e0


	//   ....[8]....
        /*00ec*/ 	.word	0x000017f0


	//   ....[9]....
        /*00f0*/ 	.word	0x00001d60


	//   ....[10]....
        /*00f4*/ 	.word	0x00001d70


	//----- nvinfo : EIATTR_COOP_GROUP_MASK_REGIDS
	.align		4
.L_31:
        /*00f8*/ 	.byte	0x04, 0x29
        /*00fa*/ 	.short	(.L_33 - .L_32)


	//   ....[0]....
.L_32:
        /*00fc*/ 	.word	0xffffffff


	//   ....[1]....
        /*0100*/ 	.word	0xffffffff


	//   ....[2]....
        /*0104*/ 	.word	0xffffffff


	//----- nvinfo : EIATTR_COOP_GROUP_INSTR_OFFSETS
	.align		4
.L_33:
        /*0108*/ 	.byte	0x04, 0x28
        /*010a*/ 	.short	(.L_35 - .L_34)


	//   ....[0]....
.L_34:
        /*010c*/ 	.word	0x00000150


	//   ....[1]....
        /*0110*/ 	.word	0x00000720


	//   ....[2]....
        /*0114*/ 	.word	0x00000cd0


	//----- nvinfo : EIATTR_MBARRIER_INSTR_OFFSETS
	.align		4
.L_35:
        /*0118*/ 	.byte	0x04, 0x39
        /*011a*/ 	.short	(.L_37 - .L_36)


	//   ....[0]....
.L_36:
        /*011c*/ 	.word	0x000014e0
        /*0120*/ 	.word	0x000000ff
        /*0124*/ 	.word	0x00018000
        /*0128*/ 	.short	0x0100
        /*012a*/ 	.byte	0x10
	.zero		1


	//   ....[1]....
        /*012c*/ 	.word	0x00001500
        /*0130*/ 	.word	0x000000ff
        /*0134*/ 	.word	0x00018008
        /*0138*/ 	.short	0x0100
        /*013a*/ 	.byte	0x10
	.zero		1


	//   ....[2]....
        /*013c*/ 	.word	0x00001530
        /*0140*/ 	.word	0x000000ff
        /*0144*/ 	.word	0x00018010
        /*0148*/ 	.short	0x0100
        /*014a*/ 	.byte	0x10
	.zero		1


	//   ....[3]....
        /*014c*/ 	.word	0x00001550
        /*0150*/ 	.word	0x000000ff
        /*0154*/ 	.word	0x00018018
        /*0158*/ 	.short	0x0100
        /*015a*/ 	.byte	0x10
	.zero		1


	//   ....[4]....
        /*015c*/ 	.word	0x000018a0
        /*0160*/ 	.word	0x000000ff
        /*0164*/ 	.word	0x00018000
        /*0168*/ 	.short	0x010a
        /*016a*/ 	.byte	0x14
	.zero		1


	//   ....[5]....
        /*016c*/ 	.word	0x00001c00
        /*0170*/ 	.word	0x000000ff
        /*0174*/ 	.word	0x00018000
        /*0178*/ 	.short	0x0108
        /*017a*/ 	.byte	0x10
	.zero		1


	//   ....[6]....
        /*017c*/ 	.word	0x00001d20
        /*0180*/ 	.word	0x000000ff
        /*0184*/ 	.word	0x00018008
        /*0188*/ 	.short	0x0108
        /*018a*/ 	.byte	0x10
	.zero		1


	//   ....[7]....
        /*018c*/ 	.word	0x00001da0
        /*0190*/ 	.word	0x000000ff
        /*0194*/ 	.word	0x00018010
        /*0198*/ 	.short	0x0108
        /*019a*/ 	.byte	0x10
	.zero		1


	//   ....[8]....
        /*019c*/ 	.word	0x00001dc0
        /*01a0*/ 	.word	0x000000ff
        /*01a4*/ 	.word	0x00018018
        /*01a8*/ 	.short	0x0108
        /*01aa*/ 	.byte	0x10
	.zero		1


	//   ....[9]....
        /*01ac*/ 	.word	0x00001e90
        /*01b0*/ 	.word	0x000000ff
        /*01b4*/ 	.word	0x00018000
        /*01b8*/ 	.short	0x010a
        /*01ba*/ 	.byte	0x14
	.zero		1


	//----- nvinfo : EIATTR_NUM_MBARRIERS
	.align		4
.L_37:
        /*01bc*/ 	.byte	0x03, 0x38
        /*01be*/ 	.short	0x0004


	//----- nvinfo : EIATTR_EXIT_INSTR_OFFSETS
	.align		4
        /*01c0*/ 	.byte	0x04, 0x1c
        /*01c2*/ 	.short	(.L_39 - .L_38)


	//   ....[0]....
.L_38:
        /*01c4*/ 	.word	0x00001e80


	//----- nvinfo : EIATTR_REQNTID
	.align		4
.L_39:
        /*01c8*/ 	.byte	0x04, 0x10
        /*01ca*/ 	.short	(.L_41 - .L_40)
.L_40:
        /*01cc*/ 	.word	0x00000100
        /*01d0*/ 	.word	0x00000001
        /*01d4*/ 	.word	0x00000001


	//----- nvinfo : EIATTR_CRS_STACK_SIZE
	.align		4
.L_41:
        /*01d8*/ 	.byte	0x04, 0x1e
        /*01da*/ 	.short	(.L_43 - .L_42)
.L_42:
        /*01dc*/ 	.word	0x00000000


	//----- nvinfo : EIATTR_CBANK_PARAM_SIZE
	.align		4
.L_43:
        /*01e0*/ 	.byte	0x03, 0x19
        /*01e2*/ 	.short	0x0050


	//----- nvinfo : EIATTR_PARAM_CBANK
	.align		4
        /*01e4*/ 	.byte	0x04, 0x0a
        /*01e6*/ 	.short	(.L_45 - .L_44)
	.align		4
.L_44:
        /*01e8*/ 	.word	index@(.nv.constant0.gluon_wgmma)
        /*01ec*/ 	.short	0x0210
        /*01ee*/ 	.short	0x0050


	//----- nvinfo : EIATTR_SW_WAR
	.align		4
.L_45:
        /*01f0*/ 	.byte	0x04, 0x36
        /*01f2*/ 	.short	(.L_47 - .L_46)
.L_46:
        /*01f4*/ 	.word	0x00000008
.L_47:


//--------------------- .nv.callgraph             --------------------------
	.section	.nv.callgraph,"",@"SHT_CUDA_CALLGRAPH"
	.align	4
	.sectionentsize	8
	.align		4
        /*0000*/ 	.word	0x00000000
	.align		4
        /*0004*/ 	.word	0xffffffff
	.align		4
        /*0008*/ 	.word	0x00000000
	.align		4
        /*000c*/ 	.word	0xfffffffe
	.align		4
        /*0010*/ 	.word	0x00000000
	.align		4
        /*0014*/ 	.word	0xfffffffd
	.align		4
        /*0018*/ 	.word	0x00000000
	.align		4
        /*001c*/ 	.word	0xfffffffc


//--------------------- .text.gluon_wgmma         --------------------------
	.section	.text.gluon_wgmma,"ax",@progbits
	.align	128
        .global         gluon_wgmma
        .type           gluon_wgmma,@function
        .size           gluon_wgmma,(.L_x_52 - gluon_wgmma)
        .other          gluon_wgmma,@"STO_CUDA_ENTRY STV_DEFAULT"
gluon_wgmma:
.text.gluon_wgmma:
[----:B------:R-:W-:Y:S01]  /*0000*/  LDC R1, c[0x0][0x28] ;  /* 0x00000a00ff017b82 */ /* 0x000fe20000000800 */
[----:B------:R-:W1:Y:S07]  /*0010*/  S2R R0, SR_TID.X ;  /* 0x0000000000007919 */ /* 0x000e6e0000002100 */
[----:B------:R-:W2:Y:S01]  /*0020*/  S2UR UR4, SR_CgaCtaId ;  /* 0x00000000000479c3 */ /* 0x000ea20000008800 */
[----:B------:R-:W-:Y:S01]  /*0030*/  UMOV UR16, 0x400 ;  /* 0x0000040000107882 */ /* 0x000fe20000000000 */
[----:B------:R-:W-:Y:S01]  /*0040*/  ULDC UR6, c[0x0][0xc] ;  /* 0x0000030000067ab9 */ /* 0x000fe20000000800 */
[----:B------:R-:W-:Y:S01]  /*0050*/  ULDC.64 UR28, c[0x0][0x250] ;  /* 0x00009400001c7ab9 */ /* 0x000fe20000000a00 */
[----:B------:R-:W-:Y:S04]  /*0060*/  BSSY B0, `(.L_x_0) ;  /* 0x000001f000007945 */ /* 0x000fe80003800000 */
[----:B------:R-:W3:Y:S08]  /*0070*/  LDC R2, c[0x0][0x228] ;  /* 0x00008a00ff027b82 */ /* 0x000ef00000000800 */
[----:B------:R-:W4:Y:S08]  /*0080*/  LDC R8, c[0x0][0x230] ;  /* 0x00008c00ff087b82 */ /* 0x000f300000000800 */
[----:B------:R-:W-:Y:S01]  /*0090*/  S2UR UR30, SR_CTAID.Y ;  /* 0x00000000001e79c3 */ /* 0x000fe20000002600 */
[----:B--2---:R-:W-:-:S03]  /*00a0*/  ULEA UR16, UR4, UR16, 0x18 ;  /* 0x0000001004107291 */ /* 0x004fc6000f8ec03f */
[----:B------:R-:W-:Y:S01]  /*00b0*/  ULDC UR4, c[0x0][0x10] ;  /* 0x0000040000047ab9 */ /* 0x000fe20000000800 */
[----:B-1----:R-:W-:-:S03]  /*00c0*/  LOP3.LUT R6, R0, 0xff, RZ, 0xc0, !PT ;  /* 0x000000ff00067812 */ /* 0x002fc600078ec0ff */
[----:B------:R-:W1:Y:S01]  /*00d0*/  S2UR UR5, SR_CTAID.Z ;  /* 0x00000000000579c3 */ /* 0x000e620000002700 */
[----:B---3--:R-:W-:Y:S01]  /*00e0*/  VIADD R2, R2, 0xffffffff ;  /* 0xffffffff02027836 */ /* 0x008fe20000000000 */
[C---:B------:R-:W-:Y:S02]  /*00f0*/  ISETP.GE.U32.AND P0, PT, R6.reuse, 0x20, PT ;  /* 0x000000200600780c */ /* 0x040fe40003f06070 */
[C---:B------:R-:W-:Y:S02]  /*0100*/  ISETP.NE.U32.AND P2, PT, R6.reuse, RZ, PT ;  /* 0x000000ff0600720c */ /* 0x040fe40003f45070 */
[----:B------:R-:W-:Y:S02]  /*0110*/  LEA R11, R6, UR16, 0x2 ;  /* 0x00000010060b7c11 */ /* 0x000fe4000f8e10ff */
[----:B------:R-:W2:Y:S01]  /*0120*/  S2UR UR31, SR_CTAID.X ;  /* 0x00000000001f79c3 */ /* 0x000ea20000002500 */
[----:B----4-:R-:W-:-:S06]  /*0130*/  VIADD R14, R8, 0xffffffff ;  /* 0xffffffff080e7836 */ /* 0x010fcc0000000000 */
[----:B------:R3:W-:Y:S01]  /*0140*/  @!P0 STS [R11], RZ ;  /* 0x000000ff0b008388 */ /* 0x0007e20000000800 */
[----:B------:R-:W-:-:S03]  /*0150*/  NOP ;  /* 0x0000000000007918 */ /* 0x000fc60000000000 */
[----:B------:R3:W-:Y:S01]  /*0160*/  @!P2 STS [UR16+0x24], R2 ;  /* 0x00002402ff00a988 */ /* 0x0007e20008000810 */
[----:B-1----:R-:W-:-:S03]  /*0170*/  UIMAD UR4, UR5, UR4, UR30 ;  /* 0x00000004050472a4 */ /* 0x002fc6000f8e021e */
[----:B------:R3:W-:Y:S01]  /*0180*/  @!P2 STS [UR16+0x20], R14 ;  /* 0x0000200eff00a988 */ /* 0x0007e20008000810 */
[----:B--2---:R-:W-:-:S04]  /*0190*/  UIMAD UR4, UR4, UR6, UR31 ;  /* 0x00000006040472a4 */ /* 0x004fc8000f8e021f */
[----:B------:R-:W-:-:S03]  /*01a0*/  UIMAD UR5, UR4, 0x180, URZ ;  /* 0x00000180040578a4 */ /* 0x000fc6000f8e023f */
[----:B------:R-:W-:Y:S01]  /*01b0*/  UMOV UR4, URZ ;  /* 0x0000003f00047c82 */ /* 0x000fe20008000000 */
[----:B------:R-:W-:-:S04]  /*01c0*/  UIADD3 UR24, UP0, UR5, UR28, URZ ;  /* 0x0000001c05187290 */ /* 0x000fc8000ff1e03f */
[----:B------:R-:W-:Y:S01]  /*01d0*/  ULEA.HI.X.SX32 UR25, UR5, UR29, 0x1, UP0 ;  /* 0x0000001d05197291 */ /* 0x000fe200080f0e3f */
[----:B---3--:R-:W-:Y:S11]  /*01e0*/  @P2 BRA `(.L_x_1) ;  /* 0x0000000000182947 */ /* 0x008ff60003800000 */
[----:B------:R-:W1:Y:S01]  /*01f0*/  LDS R3, [UR16+0x8] ;  /* 0x00000810ff037984 */ /* 0x000e620008000800 */
[----:B------:R-:W2:Y:S01]  /*0200*/  LDC.64 R12, c[0x0][0x210] ;  /* 0x00008400ff0c7b82 */ /* 0x000ea20000000a00 */
[----:B------:R-:W-:Y:S02]  /*0210*/  IMAD.MOV.U32 R4, RZ, RZ, 0x70 ;  /* 0x00000070ff047424 */ /* 0x000fe400078e00ff */
[----:B--2---:R2:W-:Y:S03]  /*0220*/  STS.64 [UR16], R12 ;  /* 0x0000000cff007988 */ /* 0x0045e60008000a10 */
[----:B-1----:R-:W-:-:S05]  /*0230*/  LOP3.LUT R3, R3, 0x10, R4, 0xd8, !PT ;  /* 0x0000001003037812 */ /* 0x002fca00078ed804 */
[----:B------:R2:W-:Y:S02]  /*0240*/  STS [UR16+0x8], R3 ;  /* 0x00000803ff007988 */ /* 0x0005e40008000810 */
.L_x_1:
[----:B------:R-:W-:Y:S05]  /*0250*/  BSYNC B0 ;  /* 0x0000000000007941 */ /* 0x000fea0003800000 */
.L_x_0:
[----:B------:R-:W-:Y:S04]  /*0260*/  BSSY B0, `(.L_x_2) ;  /* 0x000000a000007945 */ /* 0x000fe80003800000 */
[----:B------:R-:W-:Y:S05]  /*0270*/  @P2 BRA `(.L_x_3) ;  /* 0x0000000000202947 */ /* 0x000fea0003800000 */
[----:B--2---:R-:W1:Y:S01]  /*0280*/  LDS R3, [UR16+0x34] ;  /* 0x00003410ff037984 */ /* 0x004e620008000800 */
[----:B------:R-:W-:Y:S02]  /*0290*/  IMAD.MOV.U32 R4, RZ, RZ, 0x3f000000 ;  /* 0x3f000000ff047424 */ /* 0x000fe400078e00ff */
[----:B------:R-:W-:Y:S01]  /*02a0*/  @!P2 IMAD.MOV.U32 R5, RZ, RZ, 0x7f ;  /* 0x0000007fff05a424 */ /* 0x000fe200078e00ff */
[----:B------:R-:W2:Y:S02]  /*02b0*/  @!P2 LDS R10, [UR16+0x38] ;  /* 0x00003810ff0aa984 */ /* 0x000ea40008000800 */
[----:B-1----:R-:W-:Y:S02]  /*02c0*/  LOP3.LUT R3, R3, 0xff000000, R4, 0xb8, !PT ;  /* 0xff00000003037812 */ /* 0x002fe400078eb804 */
[----:B--2---:R-:W-:-:S03]  /*02d0*/  @!P2 LOP3.LUT R4, R10, 0xff, R5, 0xb8, !PT ;  /* 0x000000ff0a04a812 */ /* 0x004fc600078eb805 */
[----:B------:R1:W-:Y:S04]  /*02e0*/  STS [UR16+0x34], R3 ;  /* 0x00003403ff007988 */ /* 0x0003e80008000810 */
[----:B------:R1:W-:Y:S02]  /*02f0*/  @!P2 STS [UR16+0x38], R4 ;  /* 0x00003804ff00a988 */ /* 0x0003e40008000810 */
.L_x_3:
[----:B------:R-:W-:Y:S05]  /*0300*/  BSYNC B0 ;  /* 0x0000000000007941 */ /* 0x000fea0003800000 */
.L_x_2:
[----:B------:R-:W-:Y:S04]  /*0310*/  BSSY B0, `(.L_x_4) ;  /* 0x000000e000007945 */ /* 0x000fe80003800000 */
[----:B------:R-:W-:Y:S05]  /*0320*/  @P2 BRA `(.L_x_5) ;  /* 0x0000000000302947 */ /* 0x000fea0003800000 */
[----:B-1----:R-:W1:Y:S01]  /*0330*/  LDS R4, [UR16+0x34] ;  /* 0x00003410ff047984 */ /* 0x002e620008000800 */
[----:B--2---:R-:W2:Y:S03]  /*0340*/  LDC.64 R12, c[0x0][0x238] ;  /* 0x00008e00ff0c7b82 */ /* 0x004ea60000000a00 */
[----:B------:R-:W3:Y:S01]  /*0350*/  LDS R3, [UR16+0x1c] ;  /* 0x00001c10ff037984 */ /* 0x000ee20008000800 */
[C---:B--2---:R-:W-:Y:S01]  /*0360*/  SHF.L.U64.HI R10, R12.reuse, 0x1, R13 ;  /* 0x000000010c0a7819 */ /* 0x044fe2000001020d */
[----:B------:R-:W-:-:S03]  /*0370*/  IMAD.SHL.U32 R5, R12, 0x2, RZ ;  /* 0x000000020c057824 */ /* 0x000fc600078e00ff */
[--C-:B------:R-:W-:Y:S02]  /*0380*/  SHF.R.U32.HI R12, RZ, 0x4, R10.reuse ;  /* 0x00000004ff0c7819 */ /* 0x100fe4000001160a */
[----:B------:R-:W-:-:S05]  /*0390*/  SHF.R.U64 R5, R5, 0x4, R10 ;  /* 0x0000000405057819 */ /* 0x000fca000000120a */
[----:B------:R4:W-:Y:S01]  /*03a0*/  STS [UR16+0xc], R5 ;  /* 0x00000c05ff007988 */ /* 0x0009e20008000810 */
[----:B-1----:R-:W-:Y:S02]  /*03b0*/  LOP3.LUT R4, R4, 0x7, RZ, 0xb8, !PT ;  /* 0x0000000704047812 */ /* 0x002fe400078eb8ff */
[----:B---3--:R-:W-:-:S03]  /*03c0*/  LOP3.LUT R3, R3, 0xf, R12, 0xb8, !PT ;  /* 0x0000000f03037812 */ /* 0x008fc600078eb80c */
[----:B------:R4:W-:Y:S04]  /*03d0*/  STS [UR16+0x34], R4 ;  /* 0x00003404ff007988 */ /* 0x0009e80008000810 */
[----:B------:R4:W-:Y:S02]  /*03e0*/  STS [UR16+0x1c], R3 ;  /* 0x00001c03ff007988 */ /* 0x0009e40008000810 */
.L_x_5:
[----:B------:R-:W-:Y:S05]  /*03f0*/  BSYNC B0 ;  /* 0x0000000000007941 */ /* 0x000fea0003800000 */
.L_x_4:
[----:B------:R-:W-:Y:S04]  /*0400*/  BSSY B1, `(.L_x_6) ;  /* 0x000001a000017945 */ /* 0x000fe80003800000 */
[----:B------:R-:W-:Y:S04]  /*0410*/  BSSY B0, `(.L_x_7) ;  /* 0x0000015000007945 */ /* 0x000fe80003800000 */
[----:B------:R-:W-:Y:S05]  /*0420*/  @P2 BRA `(.L_x_8) ;  /* 0x0000000000202947 */ /* 0x000fea0003800000 */
[----:B-12-4-:R-:W1:Y:S02]  /*0430*/  LDS R3, [UR16+0x34] ;  /* 0x00003410ff037984 */ /* 0x016e640008000800 */
[----:B-1----:R-:W-:-:S05]  /*0440*/  LOP3.LUT R3, R3, 0x38, RZ, 0xb8, !PT ;  /* 0x0000003803037812 */ /* 0x002fca00078eb8ff */
[----:B------:R1:W-:Y:S01]  /*0450*/  STS [UR16+0x34], R3 ;  /* 0x00003403ff007988 */ /* 0x0003e20008000810 */
[----:B------:R-:W-:Y:S05]  /*0460*/  @P2 BRA `(.L_x_9) ;  /* 0x0000000000202947 */ /* 0x000fea0003800000 */
[----:B-1----:R-:W1:Y:S01]  /*0470*/  LDS R3, [UR16+0x8] ;  /* 0x00000810ff037984 */ /* 0x002e620008000800 */
[----:B------:R-:W-:-:S05]  /*0480*/  IMAD.MOV.U32 R4, RZ, RZ, 0x780 ;  /* 0x00000780ff047424 */ /* 0x000fca00078e00ff */
[----:B-1----:R-:W-:-:S05]  /*0490*/  LOP3.LUT R3, R3, 0x500, R4, 0xd8, !PT ;  /* 0x0000050003037812 */ /* 0x002fca00078ed804 */
[----:B------:R3:W-:Y:S02]  /*04a0*/  STS [UR16+0x8], R3 ;  /* 0x00000803ff007988 */ /* 0x0007e40008000810 */
.L_x_8:
[----:B------:R-:W-:Y:S05]  /*04b0*/  @P2 BRA `(.L_x_10) ;  /* 0x0000000000282947 */ /* 0x000fea0003800000 */
[----:B-1234-:R-:W1:Y:S02]  /*04c0*/  LDS R3, [UR16+0x8] ;  /* 0x00000810ff037984 */ /* 0x01ee640008000800 */
[----:B-1----:R-:W-:-:S05]  /*04d0*/  LOP3.LUT R3, R3, 0x1800, RZ, 0xb8, !PT ;  /* 0x0000180003037812 */ /* 0x002fca00078eb8ff */
[----:B------:R2:W-:Y:S02]  /*04e0*/  STS [UR16+0x8], R3 ;  /* 0x00000803ff007988 */ /* 0x0005e40008000810 */
.L_x_9:
[----:B------:R-:W-:Y:S05]  /*04f0*/  @P2 BREAK B0 ;  /* 0x0000000000002942 */ /* 0x000fea0003800000 */
[----:B------:R-:W-:Y:S05]  /*0500*/  @P2 BRA `(.L_x_11) ;  /* 0x0000000000242947 */ /* 0x000fea0003800000 */
[----:B------:R-:W3:Y:S01]  /*0510*/  LDS R4, [UR16+0x8] ;  /* 0x00000810ff047984 */ /* 0x000ee20008000800 */
[----:B-12---:R-:W-:-:S05]  /*0520*/  IMAD.MOV.U32 R3, RZ, RZ, 0x6000 ;  /* 0x00006000ff037424 */ /* 0x006fca00078e00ff */
[----:B---3--:R-:W-:-:S04]  /*0530*/  LOP3.LUT R3, R4, 0x6000, R3, 0xd8, !PT ;  /* 0x0000600004037812 */ /* 0x008fc800078ed803 */
[----:B------:R-:W-:-:S05]  /*0540*/  LOP3.LUT R3, R3, 0x400000, RZ, 0xb8, !PT ;  /* 0x0040000003037812 */ /* 0x000fca00078eb8ff */
[----:B------:R5:W-:Y:S02]  /*0550*/  STS [UR16+0x8], R3 ;  /* 0x00000803ff007988 */ /* 0x000be40008000810 */
.L_x_10:
[----:B------:R-:W-:Y:S05]  /*0560*/  BSYNC B0 ;  /* 0x0000000000007941 */ /* 0x000fea0003800000 */
.L_x_7:
[----:B-12345:R-:W1:Y:S02]  /*0570*/  @!P2 LDS R3, [UR16+0x8] ;  /* 0x00000810ff03a984 */ /* 0x03ee640008000800 */
[----:B-1----:R-:W-:-:S05]  /*0580*/  @!P2 LOP3.LUT R3, R3, 0x8000, RZ, 0xb8, !PT ;  /* 0x000080000303a812 */ /* 0x002fca00078eb8ff */
[----:B------:R3:W-:Y:S02]  /*0590*/  @!P2 STS [UR16+0x8], R3 ;  /* 0x00000803ff00a988 */ /* 0x0007e40008000810 */
.L_x_11:
[----:B------:R-:W-:Y:S05]  /*05a0*/  BSYNC B1 ;  /* 0x0000000000017941 */ /* 0x000fea0003800000 */
.L_x_6:
[----:B------:R-:W-:Y:S05]  /*05b0*/  WARPSYNC.ALL ;  /* 0x0000000000007948 */ /* 0x000fea0003800000 */
[----:B-123--:R-:W1:Y:S02]  /*05c0*/  LDC R3, c[0x0][0x22c] ;  /* 0x00008b00ff037b82 */ /* 0x00ee640000000800 */
[----:B-1----:R-:W-:Y:S01]  /*05d0*/  VIADD R3, R3, 0xffffffff ;  /* 0xffffffff03037836 */ /* 0x002fe20000000000 */
[----:B------:R-:W-:Y:S06]  /*05e0*/  @P0 BRA `(.L_x_12) ;  /* 0x0000000000280947 */ /* 0x000fec0003800000 */
[----:B------:R-:W1:Y:S01]  /*05f0*/  S2R R4, SR_LANEID ;  /* 0x0000000000047919 */ /* 0x000e620000000000 */
[----:B------:R-:W-:Y:S05]  /*0600*/  WARPSYNC.ALL ;  /* 0x0000000000007948 */ /* 0x000fea0003800000 */
[----:B-1----:R-:W-:-:S05]  /*0610*/  IMAD.SHL.U32 R7, R4, 0x4, RZ ;  /* 0x0000000404077824 */ /* 0x002fca00078e00ff */
[----:B------:R-:W1:Y:S01]  /*0620*/  LDS R9, [R7+UR16] ;  /* 0x0000001007097984 */ /* 0x000e620008000800 */
[----:B------:R-:W-:-:S05]  /*0630*/  IADD3 R4, P1, R7, UR24, RZ ;  /* 0x0000001807047c10 */ /* 0x000fca000ff3e0ff */
[----:B------:R-:W-:-:S05]  /*0640*/  IMAD.X R5, RZ, RZ, UR25, P1 ;  /* 0x00000019ff057e24 */ /* 0x000fca00088e06ff */
[----:B-1----:R1:W2:Y:S01]  /*0650*/  ATOMG.E.EXCH.STRONG.GPU PT, RZ, [R4], R9 ;  /* 0x0000000904ff73a8 */ /* 0x0022a200041ee100 */
[----:B------:R-:W-:-:S04]  /*0660*/  DEPBAR {5,4,3,2,1,0} ;  /* 0x0000003f0000791a */ /* 0x000fc80000000000 */
[----:B------:R1:W-:Y:S01]  /*0670*/  UTMACCTL.IV [UR24] ;  /* 0x00000000180079b9 */ /* 0x0003e20008000000 */
[----:B------:R-:W-:Y:S01]  /*0680*/  NOP ;  /* 0x0000000000007918 */ /* 0x000fe20000000000 */
.L_x_12:
[----:B------:R-:W-:Y:S05]  /*0690*/  @P0 BRA `(.L_x_13) ;  /* 0x00000000000c0947 */ /* 0x000fea0003800000 */
[----:B------:R0:W-:Y:S01]  /*06a0*/  UTMACMDFLUSH ;  /* 0x00000000000079b7 */ /* 0x0001e20000000000 */
[----:B------:R-:W-:Y:S05]  /*06b0*/  @P0 BRA `(.L_x_13) ;  /* 0x0000000000040947 */ /* 0x000fea0003800000 */
[----:B------:R-:W-:-:S04]  /*06c0*/  DEPBAR.LE SB0, 0x0 ;  /* 0x000080000000791a */ /* 0x000fc80000000000 */
.L_x_13:
[----:B------:R-:W-:Y:S05]  /*06d0*/  WARPSYNC.ALL ;  /* 0x0000000000007948 */ /* 0x000fea0003800000 */
[----:B--2---:R-:W-:Y:S06]  /*06e0*/  BAR.SYNC.DEFER_BLOCKING 0x0 ;  /* 0x0000000000007b1d */ /* 0x004fec0000010000 */
[----:B------:R-:W-:Y:S02]  /*06f0*/  BSSY B1, `(.L_x_14) ;  /* 0x000000b000017945 */ /* 0x000fe40003800000 */
[----:B------:R-:W-:Y:S06]  /*0700*/  BAR.SYNC.DEFER_BLOCKING 0x0 ;  /* 0x0000000000007b1d */ /* 0x000fec0000010000 */
[----:B------:R2:W-:Y:S01]  /*0710*/  @!P0 STS [R11], RZ ;  /* 0x000000ff0b008388 */ /* 0x0005e20000000800 */
[----:B------:R-:W-:Y:S01]  /*0720*/  NOP ;  /* 0x0000000000007918 */ /* 0x000fe20000000000 */
[----:B------:R-:W-:Y:S05]  /*0730*/  @P2 BRA `(.L_x_15) ;  /* 0x0000000000182947 */ /* 0x000fea0003800000 */
[----:B-1----:R-:W1:Y:S01]  /*0740*/  LDS R4, [UR16+0x8] ;  /* 0x00000810ff047984 */ /* 0x002e620008000800 */
[----:B------:R-:W3:Y:S01]  /*0750*/  LDC.64 R12, c[0x0][0x218] ;  /* 0x00008600ff0c7b82 */ /* 0x000ee20000000a00 */
[----:B------:R-:W-:Y:S02]  /*0760*/  IMAD.MOV.U32 R5, RZ, RZ, 0x70 ;  /* 0x00000070ff057424 */ /* 0x000fe400078e00ff */
[----:B---3--:R3:W-:Y:S03]  /*0770*/  STS.64 [UR16], R12 ;  /* 0x0000000cff007988 */ /* 0x0087e60008000a10 */
[----:B-1----:R-:W-:-:S05]  /*0780*/  LOP3.LUT R4, R4, 0x10, R5, 0xd8, !PT ;  /* 0x0000001004047812 */ /* 0x002fca00078ed805 */
[----:B------:R3:W-:Y:S02]  /*0790*/  STS [UR16+0x8], R4 ;  /* 0x00000804ff007988 */ /* 0x0007e40008000810 */
.L_x_15:
[----:B-1----:R-:W-:Y:S05]  /*07a0*/  BSYNC B1 ;  /* 0x0000000000017941 */ /* 0x002fea0003800000 */
.L_x_14:
[----:B------:R-:W-:Y:S04]  /*07b0*/  BSSY B1, `(.L_x_16) ;  /* 0x000000a000017945 */ /* 0x000fe80003800000 */
[----:B------:R-:W-:Y:S05]  /*07c0*/  @P2 BRA `(.L_x_17) ;  /* 0x0000000000202947 */ /* 0x000fea0003800000 */
[----:B---3--:R-:W1:Y:S01]  /*07d0*/  LDS R4, [UR16+0x34] ;  /* 0x00003410ff047984 */ /* 0x008e620008000800 */
[----:B------:R-:W-:Y:S02]  /*07e0*/  IMAD.MOV.U32 R7, RZ, RZ, 0x3f000000 ;  /* 0x3f000000ff077424 */ /* 0x000fe400078e00ff */
[----:B------:R-:W-:Y:S01]  /*07f0*/  @!P2 IMAD.MOV.U32 R5, RZ, RZ, 0x3f ;  /* 0x0000003fff05a424 */ /* 0x000fe200078e00ff */
[----:B------:R-:W3:Y:S02]  /*0800*/  @!P2 LDS R10, [UR16+0x38] ;  /* 0x00003810ff0aa984 */ /* 0x000ee40008000800 */
[----:B-1----:R-:W-:Y:S02]  /*0810*/  LOP3.LUT R4, R4, 0xff000000, R7, 0xb8, !PT ;  /* 0xff00000004047812 */ /* 0x002fe400078eb807 */
[----:B---3--:R-:W-:-:S03]  /*0820*/  @!P2 LOP3.LUT R5, R10, 0xff, R5, 0xb8, !PT ;  /* 0x000000ff0a05a812 */ /* 0x008fc600078eb805 */
[----:B------:R1:W-:Y:S04]  /*0830*/  STS [UR16+0x34], R4 ;  /* 0x00003404ff007988 */ /* 0x0003e80008000810 */
[----:B------:R1:W-:Y:S02]  /*0840*/  @!P2 STS [UR16+0x38], R5 ;  /* 0x00003805ff00a988 */ /* 0x0003e40008000810 */
.L_x_17:
[----:B------:R-:W-:Y:S05]  /*0850*/  BSYNC B1 ;  /* 0x0000000000017941 */ /* 0x000fea0003800000 */
.L_x_16:
[----:B------:R-:W-:Y:S04]  /*0860*/  BSSY B1, `(.L_x_18) ;  /* 0x0000004000017945 */ /* 0x000fe80003800000 */
[----:B------:R-:W-:Y:S05]  /*0870*/  @P2 BRA `(.L_x_19) ;  /* 0x0000000000082947 */ /* 0x000fea0003800000 */
[----:B------:R4:W-:Y:S04]  /*0880*/  STS [UR16+0x24], R14 ;  /* 0x0000240eff007988 */ /* 0x0009e80008000810 */
[----:B------:R4:W-:Y:S02]  /*0890*/  STS [UR16+0x20], R3 ;  /* 0x00002003ff007988 */ /* 0x0009e40008000810 */
.L_x_19:
[----:B------:R-:W-:Y:S05]  /*08a0*/  BSYNC B1 ;  /* 0x0000000000017941 */ /* 0x000fea0003800000 */
.L_x_18:
[----:B------:R-:W-:Y:S04]  /*08b0*/  BSSY B1, `(.L_x_20) ;  /* 0x000000e000017945 */ /* 0x000fe80003800000 */
[----:B------:R-:W-:Y:S05]  /*08c0*/  @P2 BRA `(.L_x_21) ;  /* 0x0000000000302947 */ /* 0x000fea0003800000 */
[----:B-1----:R-:W1:Y:S01]  /*08d0*/  LDS R5, [UR16+0x34] ;  /* 0x00003410ff057984 */ /* 0x002e620008000800 */
[----:B---3--:R-:W3:Y:S03]  /*08e0*/  LDC.64 R12, c[0x0][0x240] ;  /* 0x00009000ff0c7b82 */ /* 0x008ee60000000a00 */
[----:B------:R-:W5:Y:S01]  /*08f0*/  LDS R4, [UR16+0x1c] ;  /* 0x00001c10ff047984 */ /* 0x000f620008000800 */
[C---:B---3--:R-:W-:Y:S01]  /*0900*/  SHF.L.U64.HI R10, R12.reuse, 0x1, R13 ;  /* 0x000000010c0a7819 */ /* 0x048fe2000001020d */
[----:B------:R-:W-:-:S03]  /*0910*/  IMAD.SHL.U32 R7, R12, 0x2, RZ ;  /* 0x000000020c077824 */ /* 0x000fc600078e00ff */
[--C-:B------:R-:W-:Y:S02]  /*0920*/  SHF.R.U32.HI R9, RZ, 0x4, R10.reuse ;  /* 0x00000004ff097819 */ /* 0x100fe4000001160a */
[----:B------:R-:W-:-:S05]  /*0930*/  SHF.R.U64 R7, R7, 0x4, R10 ;  /* 0x0000000407077819 */ /* 0x000fca000000120a */
[----:B------:R3:W-:Y:S01]  /*0940*/  STS [UR16+0xc], R7 ;  /* 0x00000c07ff007988 */ /* 0x0007e20008000810 */
[----:B-1----:R-:W-:Y:S02]  /*0950*/  LOP3.LUT R5, R5, 0x7, RZ, 0xb8, !PT ;  /* 0x0000000705057812 */ /* 0x002fe400078eb8ff */
[----:B-----5:R-:W-:-:S03]  /*0960*/  LOP3.LUT R4, R4, 0xf, R9, 0xb8, !PT ;  /* 0x0000000f04047812 */ /* 0x020fc600078eb809 */
[----:B------:R3:W-:Y:S04]  /*0970*/  STS [UR16+0x34], R5 ;  /* 0x00003405ff007988 */ /* 0x0007e80008000810 */
[----:B------:R3:W-:Y:S02]  /*0980*/  STS [UR16+0x1c], R4 ;  /* 0x00001c04ff007988 */ /* 0x0007e40008000810 */
.L_x_21:
[----:B------:R-:W-:Y:S05]  /*0990*/  BSYNC B1 ;  /* 0x0000000000017941 */ /* 0x000fea0003800000 */
.L_x_20:
[----:B------:R-:W-:Y:S04]  /*09a0*/  BSSY B2, `(.L_x_22) ;  /* 0x000001a000027945 */ /* 0x000fe80003800000 */
[----:B------:R-:W-:Y:S04]  /*09b0*/  BSSY B1, `(.L_x_23) ;  /* 0x0000015000017945 */ /* 0x000fe80003800000 */
[----:B------:R-:W-:Y:S05]  /*09c0*/  @P2 BRA `(.L_x_24) ;  /* 0x0000000000202947 */ /* 0x000fea0003800000 */
[----:B-1-3--:R-:W1:Y:S02]  /*09d0*/  LDS R4, [UR16+0x34] ;  /* 0x00003410ff047984 */ /* 0x00ae640008000800 */
[----:B-1----:R-:W-:-:S05]  /*09e0*/  LOP3.LUT R4, R4, 0x38, RZ, 0xb8, !PT ;  /* 0x0000003804047812 */ /* 0x002fca00078eb8ff */
[----:B------:R1:W-:Y:S01]  /*09f0*/  STS [UR16+0x34], R4 ;  /* 0x00003404ff007988 */ /* 0x0003e20008000810 */
[----:B------:R-:W-:Y:S05]  /*0a00*/  @P2 BRA `(.L_x_25) ;  /* 0x0000000000202947 */ /* 0x000fea0003800000 */
[----:B-1----:R-:W1:Y:S01]  /*0a10*/  LDS R4, [UR16+0x8] ;  /* 0x00000810ff047984 */ /* 0x002e620008000800 */
[----:B------:R-:W-:-:S05]  /*0a20*/  IMAD.MOV.U32 R5, RZ, RZ, 0x780 ;  /* 0x00000780ff057424 */ /* 0x000fca00078e00ff */
[----:B-1----:R-:W-:-:S05]  /*0a30*/  LOP3.LUT R4, R4, 0x500, R5, 0xd8, !PT ;  /* 0x0000050004047812 */ /* 0x002fca00078ed805 */
[----:B------:R5:W-:Y:S02]  /*0a40*/  STS [UR16+0x8], R4 ;  /* 0x00000804ff007988 */ /* 0x000be40008000810 */
.L_x_24:
[----:B------:R-:W-:Y:S05]  /*0a50*/  @P2 BRA `(.L_x_26) ;  /* 0x0000000000282947 */ /* 0x000fea0003800000 */
[----:B-1-3-5:R-:W1:Y:S02]  /*0a60*/  LDS R4, [UR16+0x8] ;  /* 0x00000810ff047984 */ /* 0x02ae640008000800 */
[----:B-1----:R-:W-:-:S05]  /*0a70*/  LOP3.LUT R4, R4, 0x1800, RZ, 0xb8, !PT ;  /* 0x0000180004047812 */ /* 0x002fca00078eb8ff */
[----:B------:R3:W-:Y:S02]  /*0a80*/  STS [UR16+0x8], R4 ;  /* 0x00000804ff007988 */ /* 0x0007e40008000810 */
.L_x_25:
[----:B------:R-:W-:Y:S05]  /*0a90*/  @P2 BREAK B1 ;  /* 0x0000000000012942 */ /* 0x000fea0003800000 */
[----:B------:R-:W-:Y:S05]  /*0aa0*/  @P2 BRA `(.L_x_27) ;  /* 0x0000000000242947 */ /* 0x000fea0003800000 */
[----:B-1-3--:R-:W1:Y:S01]  /*0ab0*/  LDS R4, [UR16+0x8] ;  /* 0x00000810ff047984 */ /* 0x00ae620008000800 */
[----:B------:R-:W-:-:S05]  /*0ac0*/  IMAD.MOV.U32 R5, RZ, RZ, 0x6000 ;  /* 0x00006000ff057424 */ /* 0x000fca00078e00ff */
[----:B-1----:R-:W-:-:S04]  /*0ad0*/  LOP3.LUT R4, R4, 0x6000, R5, 0xd8, !PT ;  /* 0x0000600004047812 */ /* 0x002fc800078ed805 */
[----:B------:R-:W-:-:S05]  /*0ae0*/  LOP3.LUT R4, R4, 0x400000, RZ, 0xb8, !PT ;  /* 0x0040000004047812 */ /* 0x000fca00078eb8ff */
[----:B------:R1:W-:Y:S02]  /*0af0*/  STS [UR16+0x8], R4 ;  /* 0x00000804ff007988 */ /* 0x0003e40008000810 */
.L_x_26:
[----:B------:R-:W-:Y:S05]  /*0b00*/  BSYNC B1 ;  /* 0x0000000000017941 */ /* 0x000fea0003800000 */
.L_x_23:
[----:B-1-3-5:R-:W1:Y:S02]  /*0b10*/  @!P2 LDS R4, [UR16+0x8] ;  /* 0x00000810ff04a984 */ /* 0x02ae640008000800 */
[----:B-1----:R-:W-:-:S05]  /*0b20*/  @!P2 LOP3.LUT R4, R4, 0x8000, RZ, 0xb8, !PT ;  /* 0x000080000404a812 */ /* 0x002fca00078eb8ff */
[----:B------:R5:W-:Y:S02]  /*0b30*/  @!P2 STS [UR16+0x8], R4 ;  /* 0x00000804ff00a988 */ /* 0x000be40008000810 */
.L_x_27:
[----:B------:R-:W-:Y:S05]  /*0b40*/  BSYNC B2 ;  /* 0x0000000000027941 */ /* 0x000fea0003800000 */
.L_x_22:
[----:B------:R-:W-:Y:S05]  /*0b50*/  WARPSYNC.ALL ;  /* 0x0000000000007948 */ /* 0x000fea0003800000 */
[----:B------:R-:W-:-:S04]  /*0b60*/  UIADD3 UR27, UR5, 0x80, URZ ;  /* 0x00000080051b7890 */ /* 0x000fc8000fffe03f */
[----:B------:R-:W-:-:S04]  /*0b70*/  UIADD3 UR26, UP0, UR27, UR28, URZ ;  /* 0x0000001c1b1a7290 */ /* 0x000fc8000ff1e03f */
[----:B------:R-:W-:Y:S01]  /*0b80*/  ULEA.HI.X.SX32 UR27, UR27, UR29, 0x1, UP0 ;  /* 0x0000001d1b1b7291 */ /* 0x000fe200080f0e3f */
[----:B------:R-:W-:Y:S11]  /*0b90*/  @P0 BRA `(.L_x_28) ;  /* 0x0000000000280947 */ /* 0x000ff60003800000 */
[----:B-1-3-5:R-:W1:Y:S01]  /*0ba0*/  S2R R4, SR_LANEID ;  /* 0x0000000000047919 */ /* 0x02ae620000000000 */
[----:B------:R-:W-:Y:S05]  /*0bb0*/  WARPSYNC.ALL ;  /* 0x0000000000007948 */ /* 0x000fea0003800000 */
[----:B-1----:R-:W-:-:S05]  /*0bc0*/  IMAD.SHL.U32 R9, R4, 0x4, RZ ;  /* 0x0000000404097824 */ /* 0x002fca00078e00ff */
[----:B------:R-:W1:Y:S01]  /*0bd0*/  LDS R7, [R9+UR16] ;  /* 0x0000001009077984 */ /* 0x000e620008000800 */
[----:B------:R-:W-:-:S05]  /*0be0*/  IADD3 R4, P1, R9, UR26, RZ ;  /* 0x0000001a09047c10 */ /* 0x000fca000ff3e0ff */
[----:B------:R-:W-:-:S05]  /*0bf0*/  IMAD.X R5, RZ, RZ, UR27, P1 ;  /* 0x0000001bff057e24 */ /* 0x000fca00088e06ff */
[----:B-1----:R1:W3:Y:S01]  /*0c00*/  ATOMG.E.EXCH.STRONG.GPU PT, RZ, [R4], R7 ;  /* 0x0000000704ff73a8 */ /* 0x0022e200041ee100 */
[----:B------:R-:W-:-:S04]  /*0c10*/  DEPBAR {5,4,3,2,1,0} ;  /* 0x0000003f0000791a */ /* 0x000fc80000000000 */
[----:B------:R1:W-:Y:S01]  /*0c20*/  UTMACCTL.IV [UR26] ;  /* 0x000000001a0079b9 */ /* 0x0003e20008000000 */
[----:B------:R-:W-:Y:S01]  /*0c30*/  NOP ;  /* 0x0000000000007918 */ /* 0x000fe20000000000 */
.L_x_28:
[----:B------:R-:W-:Y:S05]  /*0c40*/  @P0 BRA `(.L_x_29) ;  /* 0x00000000000c0947 */ /* 0x000fea0003800000 */
[----:B------:R0:W-:Y:S01]  /*0c50*/  UTMACMDFLUSH ;  /* 0x00000000000079b7 */ /* 0x0001e20000000000 */
[----:B------:R-:W-:Y:S05]  /*0c60*/  @P0 BRA `(.L_x_29) ;  /* 0x0000000000040947 */ /* 0x000fea0003800000 */
[----:B------:R-:W-:-:S04]  /*0c70*/  DEPBAR.LE SB0, 0x0 ;  /* 0x000080000000791a */ /* 0x000fc80000000000 */
.L_x_29:
[----:B------:R-:W-:Y:S05]  /*0c80*/  WARPSYNC.ALL ;  /* 0x0000000000007948 */ /* 0x000fea0003800000 */
[----:B---3--:R-:W-:Y:S06]  /*0c90*/  BAR.SYNC.DEFER_BLOCKING 0x0 ;  /* 0x0000000000007b1d */ /* 0x008fec0000010000 */
[----:B------:R-:W-:Y:S02]  /*0ca0*/  BSSY B2, `(.L_x_30) ;  /* 0x000000b000027945 */ /* 0x000fe40003800000 */
[----:B------:R-:W-:Y:S06]  /*0cb0*/  BAR.SYNC.DEFER_BLOCKING 0x0 ;  /* 0x0000000000007b1d */ /* 0x000fec0000010000 */
[----:B------:R3:W-:Y:S01]  /*0cc0*/  @!P0 STS [R11], RZ ;  /* 0x000000ff0b008388 */ /* 0x0007e20000000800 */
[----:B------:R-:W-:Y:S01]  /*0cd0*/  NOP ;  /* 0x0000000000007918 */ /* 0x000fe20000000000 */
[----:B------:R-:W-:Y:S05]  /*0ce0*/  @P2 BRA `(.L_x_31) ;  /* 0x0000000000182947 */ /* 0x000fea0003800000 */
[----:B-1---5:R-:W1:Y:S01]  /*0cf0*/  LDS R4, [UR16+0x8] ;  /* 0x00000810ff047984 */ /* 0x022e620008000800 */
[----:B--23--:R-:W2:Y:S01]  /*0d00*/  LDC.64 R10, c[0x0][0x220] ;  /* 0x00008800ff0a7b82 */ /* 0x00cea20000000a00 */
[----:B------:R-:W-:Y:S02]  /*0d10*/  IMAD.MOV.U32 R5, RZ, RZ, 0x70 ;  /* 0x00000070ff057424 */ /* 0x000fe400078e00ff */
[----:B--2---:R2:W-:Y:S03]  /*0d20*/  STS.64 [UR16], R10 ;  /* 0x0000000aff007988 */ /* 0x0045e60008000a10 */
[----:B-1----:R-:W-:-:S05]  /*0d30*/  LOP3.LUT R4, R4, 0x10, R5, 0xd8, !PT ;  /* 0x0000001004047812 */ /* 0x002fca00078ed805 */
[----:B------:R2:W-:Y:S02]  /*0d40*/  STS [UR16+0x8], R4 ;  /* 0x00000804ff007988 */ /* 0x0005e40008000810 */
.L_x_31:
[----:B-1----:R-:W-:Y:S05]  /*0d50*/  BSYNC B2 ;  /* 0x0000000000027941 */ /* 0x002fea0003800000 */
.L_x_30:
[----:B------:R-:W-:Y:S04]  /*0d60*/  BSSY B3, `(.L_x_32) ;  /* 0x0000011000037945 */ /* 0x000fe80003800000 */
[----:B------:R-:W-:Y:S04]  /*0d70*/  BSSY B2, `(.L_x_33) ;  /* 0x000000e000027945 */ /* 0x000fe80003800000 */
[----:B------:R-:W-:Y:S05]  /*0d80*/  @P2 BRA `(.L_x_34) ;  /* 0x0000000000242947 */ /* 0x000fea0003800000 */
[----:B--2--5:R-:W1:Y:S01]  /*0d90*/  LDS R4, [UR16+0x34] ;  /* 0x00003410ff047984 */ /* 0x024e620008000800 */
[----:B------:R-:W-:-:S05]  /*0da0*/  IMAD.MOV.U32 R5, RZ, RZ, 0x3f000000 ;  /* 0x3f000000ff057424 */ /* 0x000fca00078e00ff */
[----:B-1----:R-:W-:-:S05]  /*0db0*/  LOP3.LUT R4, R4, 0xff000000, R5, 0xb8, !PT ;  /* 0xff00000004047812 */ /* 0x002fca00078eb805 */
[----:B------:R1:W-:Y:S01]  /*0dc0*/  STS [UR16+0x34], R4 ;  /* 0x00003404ff007988 */ /* 0x0003e20008000810 */
[----:B------:R-:W-:Y:S05]  /*0dd0*/  @P2 BRA `(.L_x_35) ;  /* 0x00000000001c2947 */ /* 0x000fea0003800000 */
[----:B-1----:R-:W1:Y:S01]  /*0de0*/  LDS R4, [UR16+0x38] ;  /* 0x00003810ff047984 */ /* 0x002e620008000800 */
[----:B------:R-:W-:-:S05]  /*0df0*/  IMAD.MOV.U32 R5, RZ, RZ, 0x7f ;  /* 0x0000007fff057424 */ /* 0x000fca00078e00ff */
[----:B-1----:R-:W-:-:S05]  /*0e00*/  LOP3.LUT R4, R4, 0xff, R5, 0xb8, !PT ;  /* 0x000000ff04047812 */ /* 0x002fca00078eb805 */
[----:B------:R1:W-:Y:S02]  /*0e10*/  STS [UR16+0x38], R4 ;  /* 0x00003804ff007988 */ /* 0x0003e40008000810 */
.L_x_34:
[----:B------:R-:W-:Y:S05]  /*0e20*/  @P2 BREAK B2 ;  /* 0x0000000000022942 */ /* 0x000fea0003800000 */
[----:B------:R-:W-:Y:S05]  /*0e30*/  @P2 BRA `(.L_x_36) ;  /* 0x00000000000c2947 */ /* 0x000fea0003800000 */
[----:B------:R1:W-:Y:S02]  /*0e40*/  STS [UR16+0x20], R3 ;  /* 0x00002003ff007988 */ /* 0x0003e40008000810 */
.L_x_35:
[----:B------:R-:W-:Y:S05]  /*0e50*/  BSYNC B2 ;  /* 0x0000000000027941 */ /* 0x000fea0003800000 */
.L_x_33:
[----:B------:R1:W-:Y:S02]  /*0e60*/  @!P2 STS [UR16+0x24], R2 ;  /* 0x00002402ff00a988 */ /* 0x0003e40008000810 */
.L_x_36:
[----:B------:R-:W-:Y:S05]  /*0e70*/  BSYNC B3 ;  /* 0x0000000000037941 */ /* 0x000fea0003800000 */
.L_x_32:
[----:B------:R-:W-:Y:S05]  /*0e80*/  WARPSYNC.ALL ;  /* 0x0000000000007948 */ /* 0x000fea0003800000 */
[----:B------:R-:W-:Y:S04]  /*0e90*/  BSSY B3, `(.L_x_37) ;  /* 0x000000e000037945 */ /* 0x000fe80003800000 */
[----:B------:R-:W-:Y:S05]  /*0ea0*/  @P2 BRA `(.L_x_38) ;  /* 0x0000000000302947 */ /* 0x000fea0003800000 */
[----:B-1--4-:R-:W1:Y:S01]  /*0eb0*/  LDS R3, [UR16+0x34] ;  /* 0x00003410ff037984 */ /* 0x012e620008000800 */
[----:B--2--5:R-:W2:Y:S03]  /*0ec0*/  LDC.64 R4, c[0x0][0x248] ;  /* 0x00009200ff047b82 */ /* 0x024ea60000000a00 */
[----:B------:R-:W4:Y:S01]  /*0ed0*/  LDS R2, [UR16+0x1c] ;  /* 0x00001c10ff027984 */ /* 0x000f220008000800 */
[C---:B--2---:R-:W-:Y:S01]  /*0ee0*/  SHF.L.U64.HI R5, R4.reuse, 0x1, R5 ;  /* 0x0000000104057819 */ /* 0x044fe20000010205 */
[----:B------:R-:W-:-:S03]  /*0ef0*/  IMAD.SHL.U32 R4, R4, 0x2, RZ ;  /* 0x0000000204047824 */ /* 0x000fc600078e00ff */
[--C-:B------:R-:W-:Y:S02]  /*0f00*/  SHF.R.U32.HI R7, RZ, 0x4, R5.reuse ;  /* 0x00000004ff077819 */ /* 0x100fe40000011605 */
[----:B------:R-:W-:-:S05]  /*0f10*/  SHF.R.U64 R4, R4, 0x4, R5 ;  /* 0x0000000404047819 */ /* 0x000fca0000001205 */
[----:B------:R2:W-:Y:S01]  /*0f20*/  STS [UR16+0xc], R4 ;  /* 0x00000c04ff007988 */ /* 0x0005e20008000810 */
[----:B-1----:R-:W-:Y:S02]  /*0f30*/  LOP3.LUT R3, R3, 0x7, RZ, 0xb8, !PT ;  /* 0x0000000703037812 */ /* 0x002fe400078eb8ff */
[----:B----4-:R-:W-:-:S03]  /*0f40*/  LOP3.LUT R2, R2, 0xf, R7, 0xb8, !PT ;  /* 0x0000000f02027812 */ /* 0x010fc600078eb807 */
[----:B------:R2:W-:Y:S04]  /*0f50*/  STS [UR16+0x34], R3 ;  /* 0x00003403ff007988 */ /* 0x0005e80008000810 */
[----:B------:R2:W-:Y:S02]  /*0f60*/  STS [UR16+0x1c], R2 ;  /* 0x00001c02ff007988 */ /* 0x0005e40008000810 */
.L_x_38:
[----:B------:R-:W-:Y:S05]  /*0f70*/  BSYNC B3 ;  /* 0x0000000000037941 */ /* 0x000fea0003800000 */
.L_x_37:
[----:B------:R-:W-:Y:S04]  /*0f80*/  BSSY B3, `(.L_x_39) ;  /* 0x000001a000037945 */ /* 0x000fe80003800000 */
[----:B------:R-:W-:Y:S04]  /*0f90*/  BSSY B4, `(.L_x_40) ;  /* 0x0000015000047945 */ /* 0x000fe80003800000 */
[----:B------:R-:W-:Y:S05]  /*0fa0*/  @P2 BRA `(.L_x_41) ;  /* 0x0000000000202947 */ /* 0x000fea0003800000 */
[----:B-12---:R-:W1:Y:S02]  /*0fb0*/  LDS R2, [UR16+0x34] ;  /* 0x00003410ff027984 */ /* 0x006e640008000800 */
[----:B-1----:R-:W-:-:S05]  /*0fc0*/  LOP3.LUT R2, R2, 0x38, RZ, 0xb8, !PT ;  /* 0x0000003802027812 */ /* 0x002fca00078eb8ff */
[----:B------:R1:W-:Y:S01]  /*0fd0*/  STS [UR16+0x34], R2 ;  /* 0x00003402ff007988 */ /* 0x0003e20008000810 */
[----:B------:R-:W-:Y:S05]  /*0fe0*/  @P2 BRA `(.L_x_42) ;  /* 0x0000000000202947 */ /* 0x000fea0003800000 */
[----:B-1----:R-:W1:Y:S01]  /*0ff0*/  LDS R2, [UR16+0x8] ;  /* 0x00000810ff027984 */ /* 0x002e620008000800 */
[----:B----4-:R-:W-:-:S05]  /*1000*/  IMAD.MOV.U32 R3, RZ, RZ, 0x780 ;  /* 0x00000780ff037424 */ /* 0x010fca00078e00ff */
[----:B-1----:R-:W-:-:S05]  /*1010*/  LOP3.LUT R2, R2, 0x500, R3, 0xd8, !PT ;  /* 0x0000050002027812 */ /* 0x002fca00078ed803 */
[----:B------:R1:W-:Y:S02]  /*1020*/  STS [UR16+0x8], R2 ;  /* 0x00000802ff007988 */ /* 0x0003e40008000810 */
.L_x_41:
[----:B------:R-:W-:Y:S05]  /*1030*/  @P2 BRA `(.L_x_43) ;  /* 0x0000000000282947 */ /* 0x000fea0003800000 */
[----:B-12---:R-:W1:Y:S02]  /*1040*/  LDS R2, [UR16+0x8] ;  /* 0x00000810ff027984 */ /* 0x006e640008000800 */
[----:B-1----:R-:W-:-:S05]  /*1050*/  LOP3.LUT R2, R2, 0x1800, RZ, 0xb8, !PT ;  /* 0x0000180002027812 */ /* 0x002fca00078eb8ff */
[----:B------:R2:W-:Y:S02]  /*1060*/  STS [UR16+0x8], R2 ;  /* 0x00000802ff007988 */ /* 0x0005e40008000810 */
.L_x_42:
[----:B------:R-:W-:Y:S05]  /*1070*/  @P2 BREAK B4 ;  /* 0x0000000000042942 */ /* 0x000fea0003800000 */
[----:B------:R-:W-:Y:S05]  /*1080*/  @P2 BRA `(.L_x_44) ;  /* 0x0000000000242947 */ /* 0x000fea0003800000 */
[----:B-12---:R-:W1:Y:S01]  /*1090*/  LDS R2, [UR16+0x8] ;  /* 0x00000810ff027984 */ /* 0x006e620008000800 */
[----:B----4-:R-:W-:-:S05]  /*10a0*/  IMAD.MOV.U32 R3, RZ, RZ, 0x6000 ;  /* 0x00006000ff037424 */ /* 0x010fca00078e00ff */
[----:B-1----:R-:W-:-:S04]  /*10b0*/  LOP3.LUT R2, R2, 0x6000, R3, 0xd8, !PT ;  /* 0x0000600002027812 */ /* 0x002fc800078ed803 */
[----:B------:R-:W-:-:S05]  /*10c0*/  LOP3.LUT R2, R2, 0x400000, RZ, 0xb8, !PT ;  /* 0x0040000002027812 */ /* 0x000fca00078eb8ff */
[----:B------:R1:W-:Y:S02]  /*10d0*/  STS [UR16+0x8], R2 ;  /* 0x00000802ff007988 */ /* 0x0003e40008000810 */
.L_x_43:
[----:B------:R-:W-:Y:S05]  /*10e0*/  BSYNC B4 ;  /* 0x0000000000047941 */ /* 0x000fea0003800000 */
.L_x_40:
[----:B-12---:R-:W1:Y:S02]  /*10f0*/  @!P2 LDS R2, [UR16+0x8] ;  /* 0x00000810ff02a984 */ /* 0x006e640008000800 */
[----:B-1----:R-:W-:-:S05]  /*1100*/  @!P2 LOP3.LUT R2, R2, 0x8000, RZ, 0xb8, !PT ;  /* 0x000080000202a812 */ /* 0x002fca00078eb8ff */
[----:B------:R1:W-:Y:S02]  /*1110*/  @!P2 STS [UR16+0x8], R2 ;  /* 0x00000802ff00a988 */ /* 0x0003e40008000810 */
.L_x_44:
[----:B------:R-:W-:Y:S05]  /*1120*/  BSYNC B3 ;  /* 0x0000000000037941 */ /* 0x000fea0003800000 */
.L_x_39:
[----:B------:R-:W-:Y:S05]  /*1130*/  WARPSYNC.ALL ;  /* 0x0000000000007948 */ /* 0x000fea0003800000 */
[----:B------:R-:W-:Y:S01]  /*1140*/  UIADD3 UR5, UR5, 0x100, URZ ;  /* 0x0000010005057890 */ /* 0x000fe2000fffe03f */
[----:B------:R-:W-:Y:S02]  /*1150*/  ISETP.GE.AND P1, PT, R8, 0x1, PT ;  /* 0x000000010800780c */ /* 0x000fe40003f26270 */
[----:B------:R-:W-:Y:S02]  /*1160*/  CS2R R24, SRZ ;  /* 0x0000000000187805 */ /* 0x000fe4000001ff00 */
[----:B------:R-:W-:Y:S01]  /*1170*/  CS2R R26, SRZ ;  /* 0x00000000001a7805 */ /* 0x000fe2000001ff00 */
[----:B------:R-:W-:Y:S01]  /*1180*/  UIADD3 UR28, UP0, UR5, UR28, URZ ;  /* 0x0000001c051c7290 */ /* 0x000fe2000ff1e03f */
[----:B------:R-:W-:-:S02]  /*1190*/  CS2R R28, SRZ ;  /* 0x00000000001c7805 */ /* 0x000fc4000001ff00 */
[----:B------:R-:W-:Y:S02]  /*11a0*/  CS2R R30, SRZ ;  /* 0x00000000001e7805 */ /* 0x000fe4000001ff00 */
[----:B------:R-:W-:Y:S01]  /*11b0*/  CS2R R32, SRZ ;  /* 0x0000000000207805 */ /* 0x000fe2000001ff00 */
[----:B------:R-:W-:Y:S01]  /*11c0*/  ULEA.HI.X.SX32 UR29, UR5, UR29, 0x1, UP0 ;  /* 0x0000001d051d7291 */ /* 0x000fe200080f0e3f */
[----:B------:R-:W-:Y:S01]  /*11d0*/  IMAD.MOV.U32 R34, RZ, RZ, RZ ;  /* 0x000000ffff227224 */ /* 0x000fe200078e00ff */
[----:B------:R-:W-:Y:S10]  /*11e0*/  @P0 BRA `(.L_x_45) ;  /* 0x0000000000280947 */ /* 0x000ff40003800000 */
[----:B-12---:R-:W5:Y:S01]  /*11f0*/  S2R R2, SR_LANEID ;  /* 0x0000000000027919 */ /* 0x006f620000000000 */
[----:B------:R-:W-:Y:S05]  /*1200*/  WARPSYNC.ALL ;  /* 0x0000000000007948 */ /* 0x000fea0003800000 */
[----:B-----5:R-:W-:-:S05]  /*1210*/  IMAD.SHL.U32 R4, R2, 0x4, RZ ;  /* 0x0000000402047824 */ /* 0x020fca00078e00ff */
[----:B------:R-:W1:Y:S01]  /*1220*/  LDS R5, [R4+UR16] ;  /* 0x0000001004057984 */ /* 0x000e620008000800 */
[----:B------:R-:W-:-:S05]  /*1230*/  IADD3 R2, P3, R4, UR28, RZ ;  /* 0x0000001c04027c10 */ /* 0x000fca000ff7e0ff */
[----:B----4-:R-:W-:-:S05]  /*1240*/  IMAD.X R3, RZ, RZ, UR29, P3 ;  /* 0x0000001dff037e24 */ /* 0x010fca00098e06ff */
[----:B-1----:R1:W2:Y:S01]  /*1250*/  ATOMG.E.EXCH.STRONG.GPU PT, RZ, [R2], R5 ;  /* 0x0000000502ff73a8 */ /* 0x0022a200041ee100 */
[----:B------:R-:W-:-:S04]  /*1260*/  DEPBAR {5,4,3,2,1,0} ;  /* 0x0000003f0000791a */ /* 0x000fc80000000000 */
[----:B------:R1:W-:Y:S01]  /*1270*/  UTMACCTL.IV [UR28] ;  /* 0x000000001c0079b9 */ /* 0x0003e20008000000 */
[----:B------:R-:W-:Y:S01]  /*1280*/  NOP ;  /* 0x0000000000007918 */ /* 0x000fe20000000000 */
.L_x_45:
[----:B------:R-:W-:Y:S05]  /*1290*/  @P0 BRA `(.L_x_46) ;  /* 0x00000000000c0947 */ /* 0x000fea0003800000 */
[----:B------:R0:W-:Y:S01]  /*12a0*/  UTMACMDFLUSH ;  /* 0x00000000000079b7 */ /* 0x0001e20000000000 */
[----:B------:R-:W-:Y:S05]  /*12b0*/  @P0 BRA `(.L_x_46) ;  /* 0x0000000000040947 */ /* 0x000fea0003800000 */
[----:B------:R-:W-:-:S04]  /*12c0*/  DEPBAR.LE SB0, 0x0 ;  /* 0x000080000000791a */ /* 0x000fc80000000000 */
.L_x_46:
[----:B------:R-:W-:Y:S05]  /*12d0*/  WARPSYNC.ALL ;  /* 0x0000000000007948 */ /* 0x000fea0003800000 */
[----:B--2---:R-:W-:Y:S01]  /*12e0*/  BAR.SYNC.DEFER_BLOCKING 0x0 ;  /* 0x0000000000007b1d */ /* 0x004fe20000010000 */
[----:B------:R-:W-:Y:S01]  /*12f0*/  USHF.L.U32 UR14, UR30, 0x6, URZ ;  /* 0x000000061e0e7899 */ /* 0x000fe2000800063f */
[----:B------:R-:W-:Y:S01]  /*1300*/  IMAD.MOV.U32 R35, RZ, RZ, RZ ;  /* 0x000000ffff237224 */ /* 0x000fe200078e00ff */
[----:B------:R-:W-:Y:S02]  /*1310*/  CS2R R36, SRZ ;  /* 0x0000000000247805 */ /* 0x000fe4000001ff00 */
[----:B------:R-:W-:-:S02]  /*1320*/  CS2R R38, SRZ ;  /* 0x0000000000267805 */ /* 0x000fc4000001ff00 */
[----:B------:R-:W-:Y:S01]  /*1330*/  CS2R R40, SRZ ;  /* 0x0000000000287805 */ /* 0x000fe2000001ff00 */
[----:B------:R-:W-:Y:S01]  /*1340*/  VOTEU.ALL UP0, P2 ;  /* 0x00000000003f7886 */ /* 0x000fe20001000000 */
[----:B------:R-:W-:Y:S01]  /*1350*/  UMOV UR6, 0x1 ;  /* 0x0000000100067882 */ /* 0x000fe20000000000 */
[----:B------:R-:W-:Y:S01]  /*1360*/  VOTEU.ALL UP1, P2 ;  /* 0x00000000003f7886 */ /* 0x000fe20001020000 */
[----:B------:R-:W-:Y:S01]  /*1370*/  VOTEU.ALL UP2, P2 ;  /* 0x00000000003f7886 */ /* 0x000fe20001040000 */
[----:B------:R-:W-:Y:S01]  /*1380*/  VOTEU.ALL UP3, P2 ;  /* 0x00000000003f7886 */ /* 0x000fe20001060000 */
[----:B------:R-:W-:-:S04]  /*1390*/  @!UP0 UIADD3 UR8, -UR6, 0x100000, URZ ;  /* 0x0010000006088890 */ /* 0x000fc8000fffe13f */
[----:B------:R-:W-:Y:S02]  /*13a0*/  @!UP0 USHF.L.U32 UR9, UR8, 0xb, URZ ;  /* 0x0000000b08098899 */ /* 0x000fe4000800063f */
[----:B------:R-:W-:Y:S01]  /*13b0*/  @!UP0 USHF.L.U32 UR8, UR8, 0x1, URZ ;  /* 0x0000000108088899 */ /* 0x000fe2000800063f */
[----:B------:R-:W-:Y:S01]  /*13c0*/  CS2R R42, SRZ ;  /* 0x00000000002a7805 */ /* 0x000fe2000001ff00 */
        /* <DEDUP_REMOVED lines=12> */
[----:B------:R-:W-:Y:S01]  /*1490*/  VOTEU.ALL UP0, P2 ;  /* 0x00000000003f7886 */ /* 0x000fe20001000000 */
[----:B------:R-:W-:Y:S02]  /*14a0*/  CS2R R50, SRZ ;  /* 0x0000000000327805 */ /* 0x000fe4000001ff00 */
[----:B------:R-:W-:Y:S02]  /*14b0*/  CS2R R52, SRZ ;  /* 0x0000000000347805 */ /* 0x000fe4000001ff00 */
[----:B------:R-:W-:Y:S01]  /*14c0*/  CS2R R54, SRZ ;  /* 0x0000000000367805 */ /* 0x000fe2000001ff00 */
[----:B------:R-:W2:Y:S02]  /*14d0*/  FENCE.VIEW.ASYNC.S ;  /* 0x00000000000073c6 */ /* 0x000ea40000000000 */
[----:B--2---:R-:W2:Y:S02]  /*14e0*/  @!UP0 SYNCS.EXCH.64 URZ, [UR16+0x18000], UR8 ;  /* 0x01800008103f85b2 */ /* 0x004ea40008000100 */
[----:B--2---:R-:W-:Y:S06]  /*14f0*/  BAR.SYNC.DEFER_BLOCKING 0x0 ;  /* 0x0000000000007b1d */ /* 0x004fec0000010000 */
[----:B------:R2:W4:Y:S02]  /*1500*/  @!UP1 SYNCS.EXCH.64 URZ, [UR16+0x18008], UR10 ;  /* 0x0180080a103f95b2 */ /* 0x0005240008000100 */
[----:B----4-:R-:W-:Y:S01]  /*1510*/  BAR.SYNC.DEFER_BLOCKING 0x0 ;  /* 0x0000000000007b1d */ /* 0x010fe20000010000 */
[----:B--2---:R-:W-:-:S05]  /*1520*/  USHF.L.U32 UR11, UR31, 0x7, URZ ;  /* 0x000000071f0b7899 */ /* 0x004fca000800063f */
[----:B------:R2:W4:Y:S02]  /*1530*/  @!UP2 SYNCS.EXCH.64 URZ, [UR16+0x18010], UR12 ;  /* 0x0180100c103fa5b2 */ /* 0x0005240008000100 */
[----:B----4-:R-:W-:Y:S06]  /*1540*/  BAR.SYNC.DEFER_BLOCKING 0x0 ;  /* 0x0000000000007b1d */ /* 0x010fec0000010000 */
[----:B------:R2:W4:Y:S01]  /*1550*/  @!UP3 SYNCS.EXCH.64 URZ, [UR16+0x18018], UR6 ;  /* 0x01801806103fb5b2 */ /* 0x0005220008000100 */
[----:B------:R-:W-:Y:S05]  /*1560*/  @!P1 BRA `(.L_x_47) ;  /* 0x0000000400589947 */ /* 0x000fea0003800000 */
[----:B-1----:R-:W-:Y:S02]  /*1570*/  SHF.R.U32.HI R2, RZ, 0x5, R0 ;  /* 0x00000005ff027819 */ /* 0x002fe40000011600 */
[----:B------:R-:W-:Y:S02]  /*1580*/  CS2R R24, SRZ ;  /* 0x0000000000187805 */ /* 0x000fe4000001ff00 */
[----:B------:R-:W-:Y:S02]  /*1590*/  CS2R R26, SRZ ;  /* 0x00000000001a7805 */ /* 0x000fe4000001ff00 */
[----:B------:R-:W-:Y:S02]  /*15a0*/  CS2R R28, SRZ ;  /* 0x00000000001c7805 */ /* 0x000fe4000001ff00 */
[----:B------:R-:W-:Y:S02]  /*15b0*/  R2UR UR17, R2 ;  /* 0x00000000021172ca */ /* 0x000fe400000e0000 */
[----:B------:R-:W-:-:S02]  /*15c0*/  CS2R R30, SRZ ;  /* 0x00000000001e7805 */ /* 0x000fc4000001ff00 */
[----:B------:R-:W-:Y:S02]  /*15d0*/  CS2R R32, SRZ ;  /* 0x0000000000207805 */ /* 0x000fe4000001ff00 */
[----:B------:R-:W-:Y:S02]  /*15e0*/  CS2R R34, SRZ ;  /* 0x0000000000227805 */ /* 0x000fe4000001ff00 */
[----:B------:R-:W-:Y:S02]  /*15f0*/  CS2R R36, SRZ ;  /* 0x0000000000247805 */ /* 0x000fe4000001ff00 */
[----:B------:R-:W-:Y:S02]  /*1600*/  CS2R R38, SRZ ;  /* 0x0000000000267805 */ /* 0x000fe4000001ff00 */
[----:B------:R-:W-:Y:S02]  /*1610*/  CS2R R40, SRZ ;  /* 0x0000000000287805 */ /* 0x000fe4000001ff00 */
[----:B------:R-:W-:-:S02]  /*1620*/  CS2R R42, SRZ ;  /* 0x00000000002a7805 */ /* 0x000fc4000001ff00 */
[----:B------:R-:W-:Y:S02]  /*1630*/  CS2R R44, SRZ ;  /* 0x00000000002c7805 */ /* 0x000fe4000001ff00 */
[----:B------:R-:W-:Y:S02]  /*1640*/  CS2R R46, SRZ ;  /* 0x00000000002e7805 */ /* 0x000fe4000001ff00 */
[----:B------:R-:W-:Y:S02]  /*1650*/  CS2R R48, SRZ ;  /* 0x0000000000307805 */ /* 0x000fe4000001ff00 */
[----:B------:R-:W-:Y:S02]  /*1660*/  CS2R R50, SRZ ;  /* 0x0000000000327805 */ /* 0x000fe4000001ff00 */
[----:B------:R-:W-:Y:S02]  /*1670*/  CS2R R52, SRZ ;  /* 0x0000000000347805 */ /* 0x000fe4000001ff00 */
[----:B------:R-:W-:Y:S01]  /*1680*/  CS2R R54, SRZ ;  /* 0x0000000000367805 */ /* 0x000fe2000001ff00 */
[----:B------:R-:W-:Y:S01]  /*1690*/  UMOV UR5, URZ ;  /* 0x0000003f00057c82 */ /* 0x000fe20008000000 */
[----:B------:R-:W-:-:S05]  /*16a0*/  UMOV UR10, URZ ;  /* 0x0000003f000a7c82 */ /* 0x000fca0008000000 */
.L_x_49:
[----:B----4-:R-:W-:Y:S01]  /*16b0*/  BAR.SYNC.DEFER_BLOCKING 0x0 ;  /* 0x0000000000007b1d */ /* 0x010fe20000010000 */
[----:B------:R-:W-:Y:S01]  /*16c0*/  ULEA UR20, UR5, UR16, 0x3 ;  /* 0x0000001005147291 */ /* 0x000fe2000f8e183f */
[----:B------:R-:W-:Y:S01]  /*16d0*/  @!P2 IMAD.MOV.U32 R2, RZ, RZ, 0x6000 ;  /* 0x00006000ff02a424 */ /* 0x000fe200078e00ff */
[----:B------:R-:W-:Y:S01]  /*16e0*/  ELECT P0, URZ, PT ;  /* 0x00000000003f782f */ /* 0x000fe20003800000 */
[----:B------:R-:W-:-:S03]  /*16f0*/  ULEA UR8, UR5, UR16, 0xe ;  /* 0x0000001005087291 */ /* 0x000fc6000f8e703f */
[----:B------:R-:W-:Y:S02]  /*1700*/  ISETP.LT.U32.AND P0, PT, R6, 0x20, P0 ;  /* 0x000000200600780c */ /* 0x000fe40000701070 */
[----:B------:R-:W-:Y:S01]  /*1710*/  ELECT P1, URZ, PT ;  /* 0x00000000003f782f */ /* 0x000fe20003820000 */
[----:B--2---:R-:W-:-:S03]  /*1720*/  ULEA UR12, UR5, UR16, 0xd ;  /* 0x00000010050c7291 */ /* 0x004fc6000f8e683f */
[----:B------:R-:W-:Y:S01]  /*1730*/  ISETP.LT.U32.AND P1, PT, R6, 0x20, P1 ;  /* 0x000000200600780c */ /* 0x000fe20000f21070 */
[----:B------:R-:W-:Y:S01]  /*1740*/  UMOV UR15, UR10 ;  /* 0x0000000a000f7c82 */ /* 0x000fe20008000000 */
[----:B------:R-:W-:-:S05]  /*1750*/  UIADD3 UR12, UR12, 0x10000, URZ ;  /* 0x000100000c0c7890 */ /* 0x000fca000fffe03f */
[----:B------:R-:W-:Y:S01]  /*1760*/  VOTEU.ANY UP0, P0 ;  /* 0x00000000003f7886 */ /* 0x000fe20000000100 */
[----:B------:R-:W-:Y:S01]  /*1770*/  VOTEU.ANY UP2, P0 ;  /* 0x00000000003f7886 */ /* 0x000fe20000040100 */
[----:B------:R1:W-:Y:S01]  /*1780*/  @!P2 SYNCS.ARRIVE.TRANS64 RZ, [UR20+0x18000], R2 ;  /* 0x01800002ffffa9a7 */ /* 0x0003e20008000014 */
[----:B------:R2:W-:Y:S06]  /*1790*/  MEMBAR.ALL.CTA ;  /* 0x0000000000007992 */ /* 0x0005ec0000008000 */
[----:B--2---:R-:W2:Y:S01]  /*17a0*/  FENCE.VIEW.ASYNC.S ;  /* 0x00000000000073c6 */ /* 0x004ea20000000000 */
[----:B------:R-:W-:Y:S01]  /*17b0*/  @UP0 UIADD3 UR9, UR20, 0x18000, URZ ;  /* 0x0001800014090890 */ /* 0x000fe2000fffe03f */
[----:B------:R-:W-:Y:S01]  /*17c0*/  @UP0 UMOV UR6, UR24 ;  /* 0x0000001800060c82 */ /* 0x000fe20008000000 */
[----:B------:R-:W-:Y:S01]  /*17d0*/  @UP0 UMOV UR7, UR25 ;  /* 0x0000001900070c82 */ /* 0x000fe20008000000 */
[----:B--2---:R-:W-:Y:S01]  /*17e0*/  VOTEU.ANY UP1, P1 ;  /* 0x00000000003f7886 */ /* 0x004fe20000820100 */
[----:B------:R-:W-:Y:S01]  /*17f0*/  VOTEU.ANY UP3, P1 ;  /* 0x00000000003f7886 */ /* 0x000fe20000860100 */
[----:B-1----:R-:W-:-:S03]  /*1800*/  IMAD.U32 R2, RZ, RZ, UR4 ;  /* 0x00000004ff027e24 */ /* 0x002fc6000f8e00ff */
[----:B------:R-:W-:Y:S01]  /*1810*/  @UP1 UIADD3 UR13, UR20, 0x18000, URZ ;  /* 0x00018000140d1890 */ /* 0x000fe2000fffe03f */
[----:B------:R-:W-:Y:S01]  /*1820*/  @UP1 UMOV UR18, UR26 ;  /* 0x0000001a00121c82 */ /* 0x000fe20008000000 */
[----:B------:R-:W-:Y:S01]  /*1830*/  @UP1 UMOV UR19, UR27 ;  /* 0x0000001b00131c82 */ /* 0x000fe20008000000 */
[----:B------:R-:W-:Y:S01]  /*1840*/  SHF.L.U32 R2, R2, 0x1f, RZ ;  /* 0x0000001f02027819 */ /* 0x000fe200000006ff */
[----:B------:R-:W-:Y:S06]  /*1850*/  BAR.SYNC.DEFER_BLOCKING 0x0 ;  /* 0x0000000000007b1d */ /* 0x000fec0000010000 */
[----:B------:R1:W-:Y:S02]  /*1860*/  @UP2 UTMALDG.2D [UR8], [UR6] ;  /* 0x00000008060025b4 */ /* 0x0003e40008008000 */
[----:B------:R-:W-:Y:S06]  /*1870*/  BAR.SYNC.DEFER_BLOCKING 0x0 ;  /* 0x0000000000007b1d */ /* 0x000fec0000010000 */
[----:B------:R1:W-:Y:S02]  /*1880*/  @UP3 UTMALDG.2D [UR12], [UR18] ;  /* 0x0000000c120035b4 */ /* 0x0003e40008008000 */
[----:B------:R-:W-:Y:S06]  /*1890*/  BAR.SYNC.DEFER_BLOCKING 0x0 ;  /* 0x0000000000007b1d */ /* 0x000fec0000010000 */
[----:B------:R-:W2:Y:S02]  /*18a0*/  SYNCS.PHASECHK.TRANS64.TRYWAIT P0, [UR20+0x18000], R2 ;  /* 0x01800002ff0075a7 */ /* 0x000ea40008000154 */
[----:B-12---:R-:W-:Y:S05]  /*18b0*/  @!P0 BRA `(.L_x_48) ;  /* 0x0000000400748947 */ /* 0x006fea0003800000 */
.L_x_50:
[----:B------:R-:W-:Y:S01]  /*18c0*/  USHF.L.U32 UR6, UR17, 0x7, URZ ;  /* 0x0000000711067899 */ /* 0x000fe2000800063f */
[----:B------:R-:W-:Y:S02]  /*18d0*/  WARPGROUP.DEPBAR.LE gsb0, 0x0 ;  /* 0x00008000000079c5 */ /* 0x000fe40000010000 */
[----:B------:R-:W-:Y:S01]  /*18e0*/  USHF.R.U32.HI UR22, URZ, 0x4, UR12 ;  /* 0x000000043f167899 */ /* 0x000fe2000801160c */
[----:B------:R-:W-:Y:S01]  /*18f0*/  WARPGROUP.ARRIVE ;  /* 0x00000000000079c5 */ /* 0x000fe20000000000 */
[----:B------:R-:W-:Y:S01]  /*1900*/  ULOP3.LUT UR6, UR6, 0x200, URZ, 0xc0, !UPT ;  /* 0x0000020006067892 */ /* 0x000fe2000f8ec03f */
[----:B------:R-:W1:Y:S01]  /*1910*/  LDC R2, c[0x0][0x230] ;  /* 0x00008c00ff027b82 */ /* 0x000e620000000800 */
[----:B------:R-:W-:Y:S02]  /*1920*/  USGXT.U32 UR22, UR22, 0xe ;  /* 0x0000000e1616789a */ /* 0x000fe40008000000 */
[----:B------:R-:W-:Y:S01]  /*1930*/  ULEA.HI UR6, UR8, UR6, URZ, 0x1c ;  /* 0x0000000608067291 */ /* 0x000fe2000f8fe03f */
[----:B------:R-:W-:Y:S01]  /*1940*/  UMOV UR21, 0x40000040 ;  /* 0x4000004000157882 */ /* 0x000fe20000000000 */
[----:B------:R-:W-:-:S02]  /*1950*/  UMOV UR23, 0x40000040 ;  /* 0x4000004000177882 */ /* 0x000fc40000000000 */
[----:B------:R-:W-:Y:S01]  /*1960*/  ULOP3.LUT UR20, UR6, 0x3fff, URZ, 0xc0, !UPT ;  /* 0x00003fff06147892 */ /* 0x000fe2000f8ec03f */
[----:B------:R-:W-:Y:S02]  /*1970*/  UMOV UR7, URZ ;  /* 0x0000003f00077c82 */ /* 0x000fe40008000000 */
[----:B------:R-:W-:Y:S01]  /*1980*/  UMOV UR6, URZ ;  /* 0x0000003f00067c82 */ /* 0x000fe20008000000 */
[----:B------:R-:W-:Y:S02]  /*1990*/  UIADD3 UR10, UR10, 0x40, URZ ;  /* 0x000000400a0a7890 */ /* 0x000fe4000fffe03f */
[----:B------:R-:W-:-:S03]  /*19a0*/  UIADD3 UR5, UR5, 0x1, URZ ;  /* 0x0000000105057890 */ /* 0x000fc6000fffe03f */
[----:B------:R-:W-:Y:S01]  /*19b0*/  HGMMA.64x64x16.F32.BF16 R24, gdesc[UR20].tnspB, R24 ;  /* 0x40e00000141879f0 */ /* 0x000fe20008701818 */
[----:B------:R-:W-:Y:S02]  /*19c0*/  UIADD3 UR20, UP0, UR20, 0x2, URZ ;  /* 0x0000000214147890 */ /* 0x000fe4000ff1e03f */
[----:B------:R-:W-:Y:S02]  /*19d0*/  UIADD3 UR22, UP1, UR22, 0x80, URZ ;  /* 0x0000008016167890 */ /* 0x000fe4000ff3e03f */
[----:B------:R-:W-:Y:S02]  /*19e0*/  UIADD3.X UR21, UR6, 0x40000040, URZ, UP0, !UPT ;  /* 0x4000004006157890 */ /* 0x000fe400087fe43f */
[----:B------:R-:W-:Y:S01]  /*19f0*/  UIADD3.X UR23, UR7, 0x40000040, URZ, UP1, !UPT ;  /* 0x4000004007177890 */ /* 0x000fe20008ffe43f */
[----:B-1----:R-:W-:Y:S01]  /*1a00*/  ISETP.LE.AND P0, PT, R2, UR10, PT ;  /* 0x0000000a02007c0c */ /* 0x002fe2000bf03270 */
[----:B------:R-:W-:Y:S02]  /*1a10*/  UIADD3.64 UR32, UR20, 0x2, URZ ;  /* 0x0000000214207897 */ /* 0x000fe4000fffe03f */
[----:B------:R-:W-:-:S02]  /*1a20*/  UIADD3.64 UR34, UR22, 0x80, URZ ;  /* 0x0000008016227897 */ /* 0x000fc4000fffe03f */
[----:B------:R-:W-:-:S04]  /*1a30*/  UISETP.NE.U32.AND UP0, UPT, UR5, 0x4, UPT ;  /* 0x000000040500788c */ /* 0x000fc8000bf05070 */
[----:B------:R-:W-:Y:S02]  /*1a40*/  USEL UR6, URZ, 0x1, UP0 ;  /* 0x000000013f067887 */ /* 0x000fe40008000000 */
[----:B------:R-:W-:Y:S02]  /*1a50*/  USEL UR5, UR5, URZ, UP0 ;  /* 0x0000003f05057287 */ /* 0x000fe40008000000 */
[----:B------:R-:W-:Y:S01]  /*1a60*/  ULOP3.LUT UR4, UR4, UR6, URZ, 0x3c, !UPT ;  /* 0x0000000604047292 */ /* 0x000fe2000f8e3c3f */
[----:B------:R-:W-:Y:S01]  /*1a70*/  HGMMA.64x64x16.F32.BF16 R24, gdesc[UR20].tnspB, R24 ;  /* 0x40e00000141879f0 */ /* 0x000fe20008701818 */
[----:B------:R-:W-:Y:S02]  /*1a80*/  UIADD3.64 UR20, UR20, 0x4, URZ ;  /* 0x0000000414147897 */ /* 0x000fe4000fffe03f */
[----:B------:R-:W-:Y:S01]  /*1a90*/  UIADD3.64 UR22, UR22, 0x100, URZ ;  /* 0x0000010016167897 */ /* 0x000fe2000fffe03f */
[----:B------:R-:W-:Y:S08]  /*1aa0*/  HGMMA.64x64x16.F32.BF16 R24, gdesc[UR32].tnspB, R24 ;  /* 0x40e00000201879f0 */ /* 0x000ff00008701818 */
[----:B------:R-:W-:Y:S01]  /*1ab0*/  HGMMA.64x64x16.F32.BF16 R24, gdesc[UR20].tnspB, R24, gsb0 ;  /* 0x40e00000141879f0 */ /* 0x000fe20008001818 */
[----:B------:R-:W-:Y:S05]  /*1ac0*/  @!P0 BRA `(.L_x_49) ;  /* 0xfffffff800f88947 */ /* 0x000fea000383ffff */
.L_x_47:
[----:B------:R-:W-:Y:S02]  /*1ad0*/  WARPGROUP.DEPBAR.LE gsb0, 0x0 ;  /* 0x00008000000079c5 */ /* 0x000fe40000010000 */
[----:B----4-:R-:W-:Y:S01]  /*1ae0*/  BAR.SYNC.DEFER_BLOCKING 0x0 ;  /* 0x0000000000007b1d */ /* 0x010fe20000010000 */
[C---:B-1----:R-:W-:Y:S01]  /*1af0*/  IMAD.SHL.U32 R2, R0.reuse, 0x80, RZ ;  /* 0x0000008000027824 */ /* 0x042fe200078e00ff */
[----:B------:R-:W-:Y:S01]  /*1b00*/  F2FP.BF16.F32.PACK_AB R24, R25, R24 ;  /* 0x000000181918723e */ /* 0x000fe200000010ff */
[----:B------:R-:W-:Y:S01]  /*1b10*/  IMAD.SHL.U32 R3, R0, 0x40, RZ ;  /* 0x0000004000037824 */ /* 0x000fe200078e00ff */
[----:B------:R-:W-:Y:S02]  /*1b20*/  F2FP.BF16.F32.PACK_AB R25, R27, R26 ;  /* 0x0000001a1b19723e */ /* 0x000fe400000010ff */
[----:B------:R-:W-:Y:S02]  /*1b30*/  ELECT P0, URZ, PT ;  /* 0x00000000003f782f */ /* 0x000fe40003800000 */
[----:B------:R-:W-:Y:S01]  /*1b40*/  LOP3.LUT R2, R2, 0x780, RZ, 0xc0, !PT ;  /* 0x0000078002027812 */ /* 0x000fe200078ec0ff */
[----:B------:R-:W-:Y:S01]  /*1b50*/  UMOV UR17, UR14 ;  /* 0x0000000e00117c82 */ /* 0x000fe20008000000 */
[----:B------:R-:W-:Y:S01]  /*1b60*/  F2FP.BF16.F32.PACK_AB R32, R33, R32 ;  /* 0x000000202120723e */ /* 0x000fe200000010ff */
[----:B------:R-:W-:Y:S01]  /*1b70*/  UMOV UR18, UR11 ;  /* 0x0000000b00127c82 */ /* 0x000fe20008000000 */
[----:B-----5:R-:W-:Y:S01]  /*1b80*/  LOP3.LUT R4, R2, 0x3800, R3, 0xf8, !PT ;  /* 0x0000380002047812 */ /* 0x020fe200078ef803 */
[----:B------:R-:W-:Y:S01]  /*1b90*/  IMAD.SHL.U32 R2, R0, 0x10, RZ ;  /* 0x0000001000027824 */ /* 0x000fe200078e00ff */
[----:B------:R-:W-:-:S02]  /*1ba0*/  F2FP.BF16.F32.PACK_AB R26, R29, R28 ;  /* 0x0000001c1d1a723e */ /* 0x000fc400000010ff */
[----:B------:R-:W-:Y:S02]  /*1bb0*/  F2FP.BF16.F32.PACK_AB R27, R31, R30 ;  /* 0x0000001e1f1b723e */ /* 0x000fe400000010ff */
[----:B------:R-:W-:Y:S02]  /*1bc0*/  LOP3.LUT R3, R2, 0x70, RZ, 0xc0, !PT ;  /* 0x0000007002037812 */ /* 0x000fe400078ec0ff */
[----:B------:R-:W-:Y:S02]  /*1bd0*/  F2FP.BF16.F32.PACK_AB R33, R35, R34 ;  /* 0x000000222321723e */ /* 0x000fe400000010ff */
[----:B------:R-:W-:Y:S02]  /*1be0*/  LOP3.LUT R3, R3, 0x10, R0, 0x78, !PT ;  /* 0x0000001003037812 */ /* 0x000fe400078e7800 */
[----:B------:R-:W-:Y:S01]  /*1bf0*/  F2FP.BF16.F32.PACK_AB R40, R41, R40 ;  /* 0x000000282928723e */ /* 0x000fe200000010ff */
[----:B------:R-:W1:Y:S02]  /*1c00*/  @!P2 SYNCS.CCTL.IV [UR16+0x18000] ;  /* 0x01800000ff00a9b1 */ /* 0x000e640008000010 */
[----:B-1----:R-:W-:Y:S01]  /*1c10*/  BAR.SYNC.DEFER_BLOCKING 0x0 ;  /* 0x0000000000007b1d */ /* 0x002fe20000010000 */
[----:B------:R-:W-:-:S02]  /*1c20*/  LOP3.LUT R3, R4, R3, RZ, 0xfc, !PT ;  /* 0x0000000304037212 */ /* 0x000fc400078efcff */
[----:B------:R-:W-:Y:S02]  /*1c30*/  F2FP.BF16.F32.PACK_AB R34, R37, R36 ;  /* 0x000000242522723e */ /* 0x000fe400000010ff */
[C---:B------:R-:W-:Y:S01]  /*1c40*/  LOP3.LUT R2, R3.reuse, 0x20, RZ, 0x3c, !PT ;  /* 0x0000002003027812 */ /* 0x040fe200078e3cff */
[C---:B------:R-:W-:Y:S01]  /*1c50*/  VIADD R0, R3.reuse, UR16 ;  /* 0x0000001003007c36 */ /* 0x040fe20008000000 */
[C---:B------:R-:W-:Y:S02]  /*1c60*/  LOP3.LUT R4, R3.reuse, 0x40, RZ, 0x3c, !PT ;  /* 0x0000004003047812 */ /* 0x040fe400078e3cff */
[----:B------:R-:W-:Y:S01]  /*1c70*/  LOP3.LUT R3, R3, 0x60, RZ, 0x3c, !PT ;  /* 0x0000006003037812 */ /* 0x000fe200078e3cff */
[----:B------:R-:W-:Y:S01]  /*1c80*/  VIADD R2, R2, UR16 ;  /* 0x0000001002027c36 */ /* 0x000fe20008000000 */
[----:B------:R-:W-:Y:S01]  /*1c90*/  F2FP.BF16.F32.PACK_AB R35, R39, R38 ;  /* 0x000000262723723e */ /* 0x000fe200000010ff */
[----:B------:R-:W-:Y:S01]  /*1ca0*/  VIADD R4, R4, UR16 ;  /* 0x0000001004047c36 */ /* 0x000fe20008000000 */
[----:B------:R-:W-:Y:S01]  /*1cb0*/  F2FP.BF16.F32.PACK_AB R41, R43, R42 ;  /* 0x0000002a2b29723e */ /* 0x000fe200000010ff */
[----:B------:R-:W-:Y:S01]  /*1cc0*/  VIADD R3, R3, UR16 ;  /* 0x0000001003037c36 */ /* 0x000fe20008000000 */
[----:B------:R-:W-:-:S02]  /*1cd0*/  F2FP.BF16.F32.PACK_AB R48, R49, R48 ;  /* 0x000000303130723e */ /* 0x000fc400000010ff */
[----:B------:R-:W-:Y:S02]  /*1ce0*/  F2FP.BF16.F32.PACK_AB R42, R45, R44 ;  /* 0x0000002c2d2a723e */ /* 0x000fe400000010ff */
[----:B------:R-:W-:Y:S02]  /*1cf0*/  F2FP.BF16.F32.PACK_AB R43, R47, R46 ;  /* 0x0000002e2f2b723e */ /* 0x000fe400000010ff */
[----:B------:R-:W-:Y:S02]  /*1d00*/  F2FP.BF16.F32.PACK_AB R49, R51, R50 ;  /* 0x000000323331723e */ /* 0x000fe400000010ff */
[----:B------:R-:W-:Y:S01]  /*1d10*/  F2FP.BF16.F32.PACK_AB R50, R53, R52 ;  /* 0x000000343532723e */ /* 0x000fe200000010ff */
[----:B------:R-:W1:Y:S02]  /*1d20*/  @!P2 SYNCS.CCTL.IV [UR16+0x18008] ;  /* 0x01800800ff00a9b1 */ /* 0x000e640008000010 */
[----:B-1----:R-:W-:Y:S01]  /*1d30*/  BAR.SYNC.DEFER_BLOCKING 0x0 ;  /* 0x0000000000007b1d */ /* 0x002fe20000010000 */
[----:B------:R-:W-:-:S02]  /*1d40*/  F2FP.BF16.F32.PACK_AB R51, R55, R54 ;  /* 0x000000363733723e */ /* 0x000fc400000010ff */
[----:B------:R-:W-:-:S13]  /*1d50*/  ISETP.LT.U32.AND P0, PT, R6, 0x20, P0 ;  /* 0x000000200600780c */ /* 0x000fda0000701070 */
[----:B------:R-:W-:Y:S01]  /*1d60*/  VOTEU.ANY UP0, P0 ;  /* 0x00000000003f7886 */ /* 0x000fe20000000100 */
[----:B------:R-:W-:-:S04]  /*1d70*/  VOTEU.ANY UP1, P0 ;  /* 0x00000000003f7886 */ /* 0x000fc80000020100 */
[----:B--2---:R-:W-:Y:S01]  /*1d80*/  @UP0 UMOV UR6, UR28 ;  /* 0x0000001c00060c82 */ /* 0x004fe20008000000 */
[----:B------:R-:W-:Y:S01]  /*1d90*/  @UP0 UMOV UR7, UR29 ;  /* 0x0000001d00070c82 */ /* 0x000fe20008000000 */
[----:B------:R-:W1:Y:S02]  /*1da0*/  @!P2 SYNCS.CCTL.IV [UR16+0x18010] ;  /* 0x01801000ff00a9b1 */ /* 0x000e640008000010 */
[----:B-1----:R-:W-:Y:S06]  /*1db0*/  BAR.SYNC.DEFER_BLOCKING 0x0 ;  /* 0x0000000000007b1d */ /* 0x002fec0000010000 */
[----:B------:R-:W1:Y:S02]  /*1dc0*/  @!P2 SYNCS.CCTL.IV [UR16+0x18018] ;  /* 0x01801800ff00a9b1 */ /* 0x000e640008000010 */
[----:B-1----:R-:W-:Y:S04]  /*1dd0*/  STSM.16.M88.4 [R0], R24 ;  /* 0x0000001800007844 */ /* 0x002fe80000000200 */
[----:B------:R-:W-:Y:S04]  /*1de0*/  STSM.16.M88.4 [R2], R32 ;  /* 0x0000002002007844 */ /* 0x000fe80000000200 */
[----:B------:R-:W-:Y:S04]  /*1df0*/  STSM.16.M88.4 [R4], R40 ;  /* 0x0000002804007844 */ /* 0x000fe80000000200 */
[----:B------:R-:W-:Y:S01]  /*1e00*/  STSM.16.M88.4 [R3], R48 ;  /* 0x0000003003007844 */ /* 0x000fe20000000200 */
[----:B------:R1:W-:Y:S06]  /*1e10*/  MEMBAR.ALL.CTA ;  /* 0x0000000000007992 */ /* 0x0003ec0000008000 */
[----:B-1----:R-:W1:Y:S02]  /*1e20*/  FENCE.VIEW.ASYNC.S ;  /* 0x00000000000073c6 */ /* 0x002e640000000000 */
[----:B-1----:R-:W-:Y:S06]  /*1e30*/  BAR.SYNC.DEFER_BLOCKING 0x0 ;  /* 0x0000000000007b1d */ /* 0x002fec0000010000 */
[----:B------:R1:W-:Y:S01]  /*1e40*/  @UP1 UTMASTG.2D [UR16], [UR6] ;  /* 0x00000010060013b5 */ /* 0x0003e20008008000 */
[----:B------:R0:W-:Y:S01]  /*1e50*/  UTMACMDFLUSH ;  /* 0x00000000000079b7 */ /* 0x0001e20000000000 */
[----:B------:R-:W-:-:S04]  /*1e60*/  DEPBAR.LE SB0, 0x0 ;  /* 0x000080000000791a */ /* 0x000fc80000000000 */
[----:B------:R-:W-:Y:S06]  /*1e70*/  BAR.SYNC.DEFER_BLOCKING 0x0 ;  /* 0x0000000000007b1d */ /* 0x000fec0000010000 */
[----:B-1----:R-:W-:Y:S05]  /*1e80*/  EXIT ;  /* 0x000000000000794d */ /* 0x002fea0003800000 */
.L_x_48:
[----:B------:R-:W1:Y:S02]  /*1e90*/  SYNCS.PHASECHK.TRANS64.TRYWAIT P0, [UR20+0x18000], R2 ;  /* 0x01800002ff0075a7 */ /* 0x000e640008000154 */
[----:B-1----:R-:W-:Y:S05]  /*1ea0*/  @!P0 BRA `(.L_x_48) ;  /* 0xfffffffc00f88947 */ /* 0x002fea000383ffff */
[----:B------:R-:W-:Y:S05]  /*1eb0*/  BRA `(.L_x_50) ;  /* 0xfffffff800807947 */ /* 0x000fea000383ffff */
.L_x_51:
[----:B------:R-:W-:-:S00]  /*1ec0*/  BRA `(.L_x_51) ;  /* 0xfffffffc00fc7947 */ /* 0x000fc0000383ffff */
[----:B------:R-:W-:-:S00]  /*1ed0*/  NOP ;  /* 0x0000000000007918 */ /* 0x000fc00000000000 */
        /* <DEDUP_REMOVED lines=10> */
.L_x_52:


//--------------------- .nv.shared.gluon_wgmma    --------------------------
	.section	.nv.shared.gluon_wgmma,"aw",@nobits
	.sectionflags	@""
	.align	16
	.zero		1024


//--------------------- .nv.shared.reserved.0     --------------------------
	.section	.nv.shared.reserved.0,"aw",@nobits
	.weak		__nv_reservedSMEM_offset_0_alias
	.size		__nv_reservedSMEM_offset_0_alias, 0, 0
	.other		__nv_reservedSMEM_offset_0_alias,@"STO_CUDA_RESERVED_SHARED STV_DEFAULT"
__nv_reservedSMEM_offset_0_alias:
	.zero		0


//--------------------- .nv.constant0.gluon_wgmma --------------------------
	.section	.nv.constant0.gluon_wgmma,"a",@progbits
	.sectionflags	@""
	.align	4
.nv.constant0.gluon_wgmma:
	.zero		608


//--------------------- SYMBOLS --------------------------

	.type		.nv.reservedSmem.offset0,@object
	.size		.nv.reservedSmem.offset0,0x4
